	.target	sm_90a

	.elftype	@"ET_EXEC"


//--------------------- .note.nv.tkinfo           --------------------------
	.section	.note.nv.tkinfo,"",@"SHT_NOTE"
	.sectionflags	@"SHF_NOTE_NV_TKINFO"
	.tkinfo
        /*0018*/ 	.word	0x00000002
        /*0030*/ 	.string	""
        /*0030*/ 	.string	"ptxas"
        /*0030*/ 	.string	"Cuda compilation tools, release 13.0, V13.0.88"
        /*0030*/ 	.string	"Build cuda_13.0.r13.0/compiler.36424714_0"
        /*0030*/ 	.string	"-v  -suppress-debug-info  -lineinfo  -arch sm_90a "



//--------------------- .note.nv.cuinfo           --------------------------
	.section	.note.nv.cuinfo,"",@"SHT_NOTE"
	.sectionflags	@"SHF_NOTE_NV_CUINFO"
        /*0018*/ 	.short	0x0002
        /*001a*/ 	.short	0x005a
        /*001c*/ 	.short	0x0082
	.zero		2


//--------------------- .nv.info                  --------------------------
	.section	.nv.info,"",@"SHT_CUDA_INFO"
	.align	4


	//----- nvinfo : EIATTR_REGCOUNT
	.align		4
        /*0000*/ 	.byte	0x04, 0x2f
        /*0002*/ 	.short	(.L_1 - .L_0)
	.align		4
.L_0:
        /*0004*/ 	.word	index@(gluon_wgmma)
        /*0008*/ 	.word	0x0000003a


	//----- nvinfo : EIATTR_FRAME_SIZE
	.align		4
.L_1:
        /*000c*/ 	.byte	0x04, 0x11
        /*000e*/ 	.short	(.L_3 - .L_2)
	.align		4
.L_2:
        /*0010*/ 	.word	index@(gluon_wgmma)
        /*0014*/ 	.word	0x00000000


	//----- nvinfo : EIATTR_MIN_STACK_SIZE
	.align		4
.L_3:
        /*0018*/ 	.byte	0x04, 0x12
        /*001a*/ 	.short	(.L_5 - .L_4)
	.align		4
.L_4:
        /*001c*/ 	.word	index@(gluon_wgmma)
        /*0020*/ 	.word	0x00000000
.L_5:


//--------------------- .nv.compat                --------------------------
	.section	.nv.compat,"",@"SHT_CUDA_COMPAT_INFO"
	.align	4
        /*0000*/ 	.byte	0x02, 0x09, 0x01, 0x00, 0x02, 0x02, 0x04, 0x00, 0x02, 0x05, 0x05, 0x00, 0x03, 0x07, 0x01, 0x01
        /*0010*/ 	.byte	0x02, 0x03, 0x03, 0x00, 0x02, 0x06, 0x01, 0x00, 0x04, 0x0b, 0x08, 0x00, 0x00, 0x00, 0x00, 0x00
        /*0020*/ 	.byte	0x00, 0x00, 0x00, 0x00


//--------------------- .nv.info.gluon_wgmma      --------------------------
	.section	.nv.info.gluon_wgmma,"",@"SHT_CUDA_INFO"
	.sectionflags	@""
	.align	4


	//----- nvinfo : EIATTR_CUDA_API_VERSION
	.align		4
        /*0000*/ 	.byte	0x04, 0x37
        /*0002*/ 	.short	(.L_7 - .L_6)
.L_6:
        /*0004*/ 	.word	0x00000082


	//----- nvinfo : EIATTR_KPARAM_INFO
	.align		4
.L_7:
        /*0008*/ 	.byte	0x04, 0x17
        /*000a*/ 	.short	(.L_9 - .L_8)
.L_8:
        /*000c*/ 	.word	0x00000000
        /*0010*/ 	.short	0x000a
        /*0012*/ 	.short	0x0048
        /*0014*/ 	.byte	0x00, 0xf4, 0x21, 0x00


	//----- nvinfo : EIATTR_KPARAM_INFO
	.align		4
.L_9:
        /*0018*/ 	.byte	0x04, 0x17
        /*001a*/ 	.short	(.L_11 - .L_10)
.L_10:
        /*001c*/ 	.word	0x00000000
        /*0020*/ 	.short	0x0009
        /*0022*/ 	.short	0x0040
        /*0024*/ 	.byte	0x00, 0xf4, 0x21, 0x00


	//----- nvinfo : EIATTR_KPARAM_INFO
	.align		4
.L_11:
        /*0028*/ 	.byte	0x04, 0x17
        /*002a*/ 	.short	(.L_13 - .L_12)
.L_12:
        /*002c*/ 	.word	0x00000000
        /*0030*/ 	.short	0x0008
        /*0032*/ 	.short	0x0038
        /*0034*/ 	.byte	0x00, 0xf0, 0x21, 0x00


	//----- nvinfo : EIATTR_KPARAM_INFO
	.align		4
.L_13:
        /*0038*/ 	.byte	0x04, 0x17
        /*003a*/ 	.short	(.L_15 - .L_14)
.L_14:
        /*003c*/ 	.word	0x00000000
        /*0040*/ 	.short	0x0007
        /*0042*/ 	.short	0x0030
        /*0044*/ 	.byte	0x00, 0xf0, 0x21, 0x00


	//----- nvinfo : EIATTR_KPARAM_INFO
	.align		4
.L_15:
        /*0048*/ 	.byte	0x04, 0x17
        /*004a*/ 	.short	(.L_17 - .L_16)
.L_16:
        /*004c*/ 	.word	0x00000000
        /*0050*/ 	.short	0x0006
        /*0052*/ 	.short	0x0028
        /*0054*/ 	.byte	0x00, 0xf0, 0x21, 0x00


	//----- nvinfo : EIATTR_KPARAM_INFO
	.align		4
.L_17:
        /*0058*/ 	.byte	0x04, 0x17
        /*005a*/ 	.short	(.L_19 - .L_18)
.L_18:
        /*005c*/ 	.word	0x00000000
        /*0060*/ 	.short	0x0005
        /*0062*/ 	.short	0x0020
        /*0064*/ 	.byte	0x00, 0xf0, 0x11, 0x00


	//----- nvinfo : EIATTR_KPARAM_INFO
	.align		4
.L_19:
        /*0068*/ 	.byte	0x04, 0x17
        /*006a*/ 	.short	(.L_21 - .L_20)
.L_20:
        /*006c*/ 	.word	0x00000000
        /*0070*/ 	.short	0x0004
        /*0072*/ 	.short	0x001c
        /*0074*/ 	.byte	0x00, 0xf0, 0x11, 0x00


	//----- nvinfo : EIATTR_KPARAM_INFO
	.align		4
.L_21:
        /*0078*/ 	.byte	0x04, 0x17
        /*007a*/ 	.short	(.L_23 - .L_22)
.L_22:
        /*007c*/ 	.word	0x00000000
        /*0080*/ 	.short	0x0003
        /*0082*/ 	.short	0x0018
        /*0084*/ 	.byte	0x00, 0xf0, 0x11, 0x00


	//----- nvinfo : EIATTR_KPARAM_INFO
	.align		4
.L_23:
        /*0088*/ 	.byte	0x04, 0x17
        /*008a*/ 	.short	(.L_25 - .L_24)
.L_24:
        /*008c*/ 	.word	0x00000000
        /*0090*/ 	.short	0x0002
        /*0092*/ 	.short	0x0010
        /*0094*/ 	.byte	0x00, 0xf4, 0x21, 0x00


	//----- nvinfo : EIATTR_KPARAM_INFO
	.align		4
.L_25:
        /*0098*/ 	.byte	0x04, 0x17
        /*009a*/ 	.short	(.L_27 - .L_26)
.L_26:
        /*009c*/ 	.word	0x00000000
        /*00a0*/ 	.short	0x0001
        /*00a2*/ 	.short	0x0008
        /*00a4*/ 	.byte	0x00, 0xf4, 0x21, 0x00


	//----- nvinfo : EIATTR_KPARAM_INFO
	.align		4
.L_27:
        /*00a8*/ 	.byte	0x04, 0x17
        /*00aa*/ 	.short	(.L_29 - .L_28)
.L_28:
        /*00ac*/ 	.word	0x00000000
        /*00b0*/ 	.short	0x0000
        /*00b2*/ 	.short	0x0000
        /*00b4*/ 	.byte	0x00, 0xf4, 0x21, 0x00


	//----- nvinfo : EIATTR_SPARSE_MMA_MASK
	.align		4
.L_29:
        /*00b8*/ 	.byte	0x03, 0x50
        /*00ba*/ 	.short	0x0000


	//----- nvinfo : EIATTR_MAXREG_COUNT
	.align		4
        /*00bc*/ 	.byte	0x03, 0x1b
        /*00be*/ 	.short	0x00ff


	//----- nvinfo : EIATTR_NUM_BARRIERS
	.align		4
        /*00c0*/ 	.byte	0x02, 0x4c
        /*00c2*/ 	.byte	0x01
	.zero		1


	//----- nvinfo : EIATTR_MERCURY_ISA_VERSION
	.align		4
        /*00c4*/ 	.byte	0x03, 0x5f
        /*00c6*/ 	.short	0x0101


	//----- nvinfo : EIATTR_INT_WARP_WIDE_INSTR_OFFSETS
	.align		4
        /*00c8*/ 	.byte	0x04, 0x31
        /*00ca*/ 	.short	(.L_31 - .L_30)


	//   ....[0]....
.L_30:
        /*00cc*/ 	.word	0x00001350


	//   ....[1]....
        /*00d0*/ 	.word	0x00001370


	//   ....[2]....
        /*00d4*/ 	.word	0x00001380


	//   ....[3]....
        /*00d8*/ 	.word	0x00001460


	//   ....[4]....
        /*00dc*/ 	.word	0x00001720


	//   ....[5]....
        /*00e0*/ 	.word	0x00001730


	//   ....[6]....
        /*00e4*/ 	.word	0x000017a0


	//   ....[7]....
        /*00e8*/ 	.word	0x000017b0


	//   ....[8]....
        /*00ec*/ 	.word	0x00001d20


	//   ....[9]....
        /*00f0*/ 	.word	0x00001d30


	//----- nvinfo : EIATTR_COOP_GROUP_MASK_REGIDS
	.align		4
.L_31:
        /*00f4*/ 	.byte	0x04, 0x29
        /*00f6*/ 	.short	(.L_33 - .L_32)


	//   ....[0]....
.L_32:
        /*00f8*/ 	.word	0xffffffff


	//   ....[1]....
        /*00fc*/ 	.word	0xffffffff


	//   ....[2]....
        /*0100*/ 	.word	0xffffffff


	//----- nvinfo : EIATTR_COOP_GROUP_INSTR_OFFSETS
	.align		4
.L_33:
        /*0104*/ 	.byte	0x04, 0x28
        /*0106*/ 	.short	(.L_35 - .L_34)


	//   ....[0]....
.L_34:
        /*0108*/ 	.word	0x00000150


	//   ....[1]....
        /*010c*/ 	.word	0x00000700


	//   ....[2]....
        /*0110*/ 	.word	0x00000cf0


	//----- nvinfo : EIATTR_MBARRIER_INSTR_OFFSETS
	.align		4
.L_35:
        /*0114*/ 	.byte	0x04, 0x39
        /*0116*/ 	.short	(.L_37 - .L_36)


	//   ....[0]....
.L_36:
        /*0118*/ 	.word	0x000014c0
        /*011c*/ 	.word	0x000000ff
        /*0120*/ 	.word	0x00012000
        /*0124*/ 	.short	0x0100
        /*0126*/ 	.byte	0x10
	.zero		1


	//   ....[1]....
        /*0128*/ 	.word	0x000014e0
        /*012c*/ 	.word	0x000000ff
        /*0130*/ 	.word	0x00012008
        /*0134*/ 	.short	0x0100
        /*0136*/ 	.byte	0x10
	.zero		1


	//   ....[2]....
        /*0138*/ 	.word	0x00001510
        /*013c*/ 	.word	0x000000ff
        /*0140*/ 	.word	0x00012010
        /*0144*/ 	.short	0x0100
        /*0146*/ 	.byte	0x10
	.zero		1


	//   ....[3]....
        /*0148*/ 	.word	0x00001860
        /*014c*/ 	.word	0x000000ff
        /*0150*/ 	.word	0x00012000
        /*0154*/ 	.short	0x010a
        /*0156*/ 	.byte	0x14
	.zero		1


	//   ....[4]....
        /*0158*/ 	.word	0x00001bc0
        /*015c*/ 	.word	0x000000ff
        /*0160*/ 	.word	0x00012000
        /*0164*/ 	.short	0x0108
        /*0166*/ 	.byte	0x10
	.zero		1


	//   ....[5]....
        /*0168*/ 	.word	0x00001ce0
        /*016c*/ 	.word	0x000000ff
        /*0170*/ 	.word	0x00012008
        /*0174*/ 	.short	0x0108
        /*0176*/ 	.byte	0x10
	.zero		1


	//   ....[6]....
        /*0178*/ 	.word	0x00001d60
        /*017c*/ 	.word	0x000000ff
        /*0180*/ 	.word	0x00012010
        /*0184*/ 	.short	0x0108
        /*0186*/ 	.byte	0x10
	.zero		1


	//   ....[7]....
        /*0188*/ 	.word	0x00001e30
        /*018c*/ 	.word	0x000000ff
        /*0190*/ 	.word	0x00012000
        /*0194*/ 	.short	0x010a
        /*0196*/ 	.byte	0x14
	.zero		1


	//----- nvinfo : EIATTR_NUM_MBARRIERS
	.align		4
.L_37:
        /*0198*/ 	.byte	0x03, 0x38
        /*019a*/ 	.short	0x0003


	//----- nvinfo : EIATTR_EXIT_INSTR_OFFSETS
	.align		4
        /*019c*/ 	.byte	0x04, 0x1c
        /*019e*/ 	.short	(.L_39 - .L_38)


	//   ....[0]....
.L_38:
        /*01a0*/ 	.word	0x00001e20


	//----- nvinfo : EIATTR_REQNTID
	.align		4
.L_39:
        /*01a4*/ 	.byte	0x04, 0x10
        /*01a6*/ 	.short	(.L_41 - .L_40)
.L_40:
        /*01a8*/ 	.word	0x00000100
        /*01ac*/ 	.word	0x00000001
        /*01b0*/ 	.word	0x00000001


	//----- nvinfo : EIATTR_CRS_STACK_SIZE
	.align		4
.L_41:
        /*01b4*/ 	.byte	0x04, 0x1e
        /*01b6*/ 	.short	(.L_43 - .L_42)
.L_42:
        /*01b8*/ 	.word	0x00000000


	//----- nvinfo : EIATTR_CBANK_PARAM_SIZE
	.align		4
.L_43:
        /*01bc*/ 	.byte	0x03, 0x19
        /*01be*/ 	.short	0x0050


	//----- nvinfo : EIATTR_PARAM_CBANK
	.align		4
        /*01c0*/ 	.byte	0x04, 0x0a
        /*01c2*/ 	.short	(.L_45 - .L_44)
	.align		4
.L_44:
        /*01c4*/ 	.word	index@(.nv.constant0.gluon_wgmma)
        /*01c8*/ 	.short	0x0210
        /*01ca*/ 	.short	0x0050


	//----- nvinfo : EIATTR_SW_WAR
	.align		4
.L_45:
        /*01cc*/ 	.byte	0x04, 0x36
        /*01ce*/ 	.short	(.L_47 - .L_46)
.L_46:
        /*01d0*/ 	.word	0x00000008
.L_47:


//--------------------- .nv.callgraph             --------------------------
	.section	.nv.callgraph,"",@"SHT_CUDA_CALLGRAPH"
	.align	4
	.sectionentsize	8
	.align		4
        /*0000*/ 	.word	0x00000000
	.align		4
        /*0004*/ 	.word	0xffffffff
	.align		4
        /*0008*/ 	.word	0x00000000
	.align		4
        /*000c*/ 	.word	0xfffffffe
	.align		4
        /*0010*/ 	.word	0x00000000
	.align		4
        /*0014*/ 	.word	0xfffffffd
	.align		4
        /*0018*/ 	.word	0x00000000
	.align		4
        /*001c*/ 	.word	0xfffffffc


//--------------------- .text.gluon_wgmma         --------------------------
	.section	.text.gluon_wgmma,"ax",@progbits
	.align	128
        .global         gluon_wgmma
        .type           gluon_wgmma,@function
        .size           gluon_wgmma,(.L_x_52 - gluon_wgmma)
        .other          gluon_wgmma,@"STO_CUDA_ENTRY STV_DEFAULT"
gluon_wgmma:
.text.gluon_wgmma:
[----:B------:R-:W-:Y:S01]  /*0000*/  LDC R1, c[0x0][0x28] ;  /* 0x00000a00ff017b82 */ /* 0x000fe20000000800 */
[----:B------:R-:W1:Y:S07]  /*0010*/  S2R R0, SR_TID.X ;  /* 0x0000000000007919 */ /* 0x000e6e0000002100 */
[----:B------:R-:W2:Y:S01]  /*0020*/  S2UR UR4, SR_CgaCtaId ;  /* 0x00000000000479c3 */ /* 0x000ea20000008800 */
[----:B------:R-:W-:Y:S01]  /*0030*/  UMOV UR16, 0x400 ;  /* 0x0000040000107882 */ /* 0x000fe20000000000 */
[----:B------:R-:W-:Y:S01]  /*0040*/  ULDC UR6, c[0x0][0xc] ;  /* 0x0000030000067ab9 */ /* 0x000fe20000000800 */
[----:B------:R-:W-:Y:S01]  /*0050*/  ULDC.64 UR28, c[0x0][0x250] ;  /* 0x00009400001c7ab9 */ /* 0x000fe20000000a00 */
[----:B------:R-:W-:Y:S04]  /*0060*/  BSSY B0, `(.L_x_0) ;  /* 0x000001f000007945 */ /* 0x000fe80003800000 */
[----:B------:R-:W3:Y:S08]  /*0070*/  LDC R2, c[0x0][0x228] ;  /* 0x00008a00ff027b82 */ /* 0x000ef00000000800 */
[----:B------:R-:W4:Y:S08]  /*0080*/  LDC R8, c[0x0][0x230] ;  /* 0x00008c00ff087b82 */ /* 0x000f300000000800 */
[----:B------:R-:W-:Y:S01]  /*0090*/  S2UR UR30, SR_CTAID.Y ;  /* 0x00000000001e79c3 */ /* 0x000fe20000002600 */
[----:B--2---:R-:W-:-:S03]  /*00a0*/  ULEA UR16, UR4, UR16, 0x18 ;  /* 0x0000001004107291 */ /* 0x004fc6000f8ec03f */
[----:B------:R-:W-:Y:S01]  /*00b0*/  ULDC UR4, c[0x0][0x10] ;  /* 0x0000040000047ab9 */ /* 0x000fe20000000800 */
[----:B-1----:R-:W-:-:S03]  /*00c0*/  LOP3.LUT R6, R0, 0xff, RZ, 0xc0, !PT ;  /* 0x000000ff00067812 */ /* 0x002fc600078ec0ff */
[----:B------:R-:W1:Y:S01]  /*00d0*/  S2UR UR5, SR_CTAID.Z ;  /* 0x00000000000579c3 */ /* 0x000e620000002700 */
[----:B---3--:R-:W-:Y:S01]  /*00e0*/  VIADD R2, R2, 0xffffffff ;  /* 0xffffffff02027836 */ /* 0x008fe20000000000 */
[C---:B------:R-:W-:Y:S02]  /*00f0*/  ISETP.GE.U32.AND P0, PT, R6.reuse, 0x20, PT ;  /* 0x000000200600780c */ /* 0x040fe40003f06070 */
[C---:B------:R-:W-:Y:S02]  /*0100*/  ISETP.NE.U32.AND P2, PT, R6.reuse, RZ, PT ;  /* 0x000000ff0600720c */ /* 0x040fe40003f45070 */
[----:B------:R-:W-:Y:S02]  /*0110*/  LEA R11, R6, UR16, 0x2 ;  /* 0x00000010060b7c11 */ /* 0x000fe4000f8e10ff */
[----:B------:R-:W2:Y:S01]  /*0120*/  S2UR UR31, SR_CTAID.X ;  /* 0x00000000001f79c3 */ /* 0x000ea20000002500 */
[----:B----4-:R-:W-:-:S06]  /*0130*/  VIADD R9, R8, 0xffffffff ;  /* 0xffffffff08097836 */ /* 0x010fcc0000000000 */
[----:B------:R3:W-:Y:S01]  /*0140*/  @!P0 STS [R11], RZ ;  /* 0x000000ff0b008388 */ /* 0x0007e20000000800 */
[----:B------:R-:W-:-:S03]  /*0150*/  NOP ;  /* 0x0000000000007918 */ /* 0x000fc60000000000 */
[----:B------:R3:W-:Y:S01]  /*0160*/  @!P2 STS [UR16+0x24], R2 ;  /* 0x00002402ff00a988 */ /* 0x0007e20008000810 */
[----:B-1----:R-:W-:-:S03]  /*0170*/  UIMAD UR4, UR5, UR4, UR30 ;  /* 0x00000004050472a4 */ /* 0x002fc6000f8e021e */
[----:B------:R3:W-:Y:S01]  /*0180*/  @!P2 STS [UR16+0x20], R9 ;  /* 0x00002009ff00a988 */ /* 0x0007e20008000810 */
[----:B--2---:R-:W-:-:S04]  /*0190*/  UIMAD UR4, UR4, UR6, UR31 ;  /* 0x00000006040472a4 */ /* 0x004fc8000f8e021f */
[----:B------:R-:W-:-:S03]  /*01a0*/  UIMAD UR5, UR4, 0x180, URZ ;  /* 0x00000180040578a4 */ /* 0x000fc6000f8e023f */
[----:B------:R-:W-:Y:S01]  /*01b0*/  UMOV UR4, URZ ;  /* 0x0000003f00047c82 */ /* 0x000fe20008000000 */
[----:B------:R-:W-:-:S04]  /*01c0*/  UIADD3 UR24, UP0, UR5, UR28, URZ ;  /* 0x0000001c05187290 */ /* 0x000fc8000ff1e03f */
[----:B------:R-:W-:Y:S01]  /*01d0*/  ULEA.HI.X.SX32 UR25, UR5, UR29, 0x1, UP0 ;  /* 0x0000001d05197291 */ /* 0x000fe200080f0e3f */
[----:B---3--:R-:W-:Y:S11]  /*01e0*/  @P2 BRA `(.L_x_1) ;  /* 0x0000000000182947 */ /* 0x008ff60003800000 */
[----:B------:R-:W1:Y:S01]  /*01f0*/  LDS R3, [UR16+0x8] ;  /* 0x00000810ff037984 */ /* 0x000e620008000800 */
[----:B------:R-:W2:Y:S01]  /*0200*/  LDC.64 R12, c[0x0][0x210] ;  /* 0x00008400ff0c7b82 */ /* 0x000ea20000000a00 */
[----:B------:R-:W-:Y:S02]  /*0210*/  IMAD.MOV.U32 R4, RZ, RZ, 0x70 ;  /* 0x00000070ff047424 */ /* 0x000fe400078e00ff */
[----:B--2---:R2:W-:Y:S03]  /*0220*/  STS.64 [UR16], R12 ;  /* 0x0000000cff007988 */ /* 0x0045e60008000a10 */
[----:B-1----:R-:W-:-:S05]  /*0230*/  LOP3.LUT R3, R3, 0x10, R4, 0xd8, !PT ;  /* 0x0000001003037812 */ /* 0x002fca00078ed804 */
[----:B------:R2:W-:Y:S02]  /*0240*/  STS [UR16+0x8], R3 ;  /* 0x00000803ff007988 */ /* 0x0005e40008000810 */
.L_x_1:
[----:B------:R-:W-:Y:S05]  /*0250*/  BSYNC B0 ;  /* 0x0000000000007941 */ /* 0x000fea0003800000 */
.L_x_0:
[----:B------:R-:W-:Y:S04]  /*0260*/  BSSY B0, `(.L_x_2) ;  /* 0x000000a000007945 */ /* 0x000fe80003800000 */
[----:B------:R-:W-:Y:S05]  /*0270*/  @P2 BRA `(.L_x_3) ;  /* 0x0000000000202947 */ /* 0x000fea0003800000 */
[----:B--2---:R-:W1:Y:S01]  /*0280*/  LDS R3, [UR16+0x34] ;  /* 0x00003410ff037984 */ /* 0x004e620008000800 */
[----:B------:R-:W-:Y:S02]  /*0290*/  IMAD.MOV.U32 R4, RZ, RZ, 0x3f000000 ;  /* 0x3f000000ff047424 */ /* 0x000fe400078e00ff */
[----:B------:R-:W-:Y:S01]  /*02a0*/  @!P2 IMAD.MOV.U32 R5, RZ, RZ, 0x7f ;  /* 0x0000007fff05a424 */ /* 0x000fe200078e00ff */
[----:B------:R-:W2:Y:S02]  /*02b0*/  @!P2 LDS R10, [UR16+0x38] ;  /* 0x00003810ff0aa984 */ /* 0x000ea40008000800 */
[----:B-1----:R-:W-:Y:S02]  /*02c0*/  LOP3.LUT R3, R3, 0xff000000, R4, 0xb8, !PT ;  /* 0xff00000003037812 */ /* 0x002fe400078eb804 */
[----:B--2---:R-:W-:-:S03]  /*02d0*/  @!P2 LOP3.LUT R4, R10, 0xff, R5, 0xb8, !PT ;  /* 0x000000ff0a04a812 */ /* 0x004fc600078eb805 */
[----:B------:R1:W-:Y:S04]  /*02e0*/  STS [UR16+0x34], R3 ;  /* 0x00003403ff007988 */ /* 0x0003e80008000810 */
[----:B------:R1:W-:Y:S02]  /*02f0*/  @!P2 STS [UR16+0x38], R4 ;  /* 0x00003804ff00a988 */ /* 0x0003e40008000810 */
.L_x_3:
[----:B------:R-:W-:Y:S05]  /*0300*/  BSYNC B0 ;  /* 0x0000000000007941 */ /* 0x000fea0003800000 */
.L_x_2:
[----:B------:R-:W-:Y:S04]  /*0310*/  BSSY B0, `(.L_x_4) ;  /* 0x000000e000007945 */ /* 0x000fe80003800000 */
[----:B------:R-:W-:Y:S05]  /*0320*/  @P2 BRA `(.L_x_5) ;  /* 0x0000000000302947 */ /* 0x000fea0003800000 */
[----:B-1----:R-:W1:Y:S01]  /*0330*/  LDS R4, [UR16+0x34] ;  /* 0x00003410ff047984 */ /* 0x002e620008000800 */
[----:B--2---:R-:W2:Y:S03]  /*0340*/  LDC.64 R12, c[0x0][0x238] ;  /* 0x00008e00ff0c7b82 */ /* 0x004ea60000000a00 */
[----:B------:R-:W3:Y:S01]  /*0350*/  LDS R3, [UR16+0x1c] ;  /* 0x00001c10ff037984 */ /* 0x000ee20008000800 */
[C---:B--2---:R-:W-:Y:S01]  /*0360*/  SHF.L.U64.HI R10, R12.reuse, 0x1, R13 ;  /* 0x000000010c0a7819 */ /* 0x044fe2000001020d */
[----:B------:R-:W-:-:S03]  /*0370*/  IMAD.SHL.U32 R5, R12, 0x2, RZ ;  /* 0x000000020c057824 */ /* 0x000fc600078e00ff */
[--C-:B------:R-:W-:Y:S02]  /*0380*/  SHF.R.U32.HI R12, RZ, 0x4, R10.reuse ;  /* 0x00000004ff0c7819 */ /* 0x100fe4000001160a */
[----:B------:R-:W-:-:S05]  /*0390*/  SHF.R.U64 R5, R5, 0x4, R10 ;  /* 0x0000000405057819 */ /* 0x000fca000000120a */
[----:B------:R4:W-:Y:S01]  /*03a0*/  STS [UR16+0xc], R5 ;  /* 0x00000c05ff007988 */ /* 0x0009e20008000810 */
[----:B-1----:R-:W-:Y:S02]  /*03b0*/  LOP3.LUT R4, R4, 0x7, RZ, 0xb8, !PT ;  /* 0x0000000704047812 */ /* 0x002fe400078eb8ff */
[----:B---3--:R-:W-:-:S03]  /*03c0*/  LOP3.LUT R3, R3, 0xf, R12, 0xb8, !PT ;  /* 0x0000000f03037812 */ /* 0x008fc600078eb80c */
[----:B------:R4:W-:Y:S04]  /*03d0*/  STS [UR16+0x34], R4 ;  /* 0x00003404ff007988 */ /* 0x0009e80008000810 */
[----:B------:R4:W-:Y:S02]  /*03e0*/  STS [UR16+0x1c], R3 ;  /* 0x00001c03ff007988 */ /* 0x0009e40008000810 */
.L_x_5:
[----:B------:R-:W-:Y:S05]  /*03f0*/  BSYNC B0 ;  /* 0x0000000000007941 */ /* 0x000fea0003800000 */
.L_x_4:
[----:B------:R-:W-:Y:S04]  /*0400*/  BSSY B1, `(.L_x_6) ;  /* 0x000001a000017945 */ /* 0x000fe80003800000 */
[----:B------:R-:W-:Y:S04]  /*0410*/  BSSY B0, `(.L_x_7) ;  /* 0x0000015000007945 */ /* 0x000fe80003800000 */
[----:B------:R-:W-:Y:S05]  /*0420*/  @P2 BRA `(.L_x_8) ;  /* 0x0000000000202947 */ /* 0x000fea0003800000 */
[----:B-12-4-:R-:W1:Y:S02]  /*0430*/  LDS R3, [UR16+0x34] ;  /* 0x00003410ff037984 */ /* 0x016e640008000800 */
[----:B-1----:R-:W-:-:S05]  /*0440*/  LOP3.LUT R3, R3, 0x38, RZ, 0xb8, !PT ;  /* 0x0000003803037812 */ /* 0x002fca00078eb8ff */
[----:B------:R1:W-:Y:S01]  /*0450*/  STS [UR16+0x34], R3 ;  /* 0x00003403ff007988 */ /* 0x0003e20008000810 */
[----:B------:R-:W-:Y:S05]  /*0460*/  @P2 BRA `(.L_x_9) ;  /* 0x0000000000202947 */ /* 0x000fea0003800000 */
[----:B-1----:R-:W1:Y:S01]  /*0470*/  LDS R3, [UR16+0x8] ;  /* 0x00000810ff037984 */ /* 0x002e620008000800 */
[----:B------:R-:W-:-:S05]  /*0480*/  IMAD.MOV.U32 R4, RZ, RZ, 0x780 ;  /* 0x00000780ff047424 */ /* 0x000fca00078e00ff */
[----:B-1----:R-:W-:-:S05]  /*0490*/  LOP3.LUT R3, R3, 0x500, R4, 0xd8, !PT ;  /* 0x0000050003037812 */ /* 0x002fca00078ed804 */
[----:B------:R3:W-:Y:S02]  /*04a0*/  STS [UR16+0x8], R3 ;  /* 0x00000803ff007988 */ /* 0x0007e40008000810 */
.L_x_8:
[----:B------:R-:W-:Y:S05]  /*04b0*/  @P2 BRA `(.L_x_10) ;  /* 0x0000000000282947 */ /* 0x000fea0003800000 */
[----:B-1234-:R-:W1:Y:S02]  /*04c0*/  LDS R3, [UR16+0x8] ;  /* 0x00000810ff037984 */ /* 0x01ee640008000800 */
[----:B-1----:R-:W-:-:S05]  /*04d0*/  LOP3.LUT R3, R3, 0x1800, RZ, 0xb8, !PT ;  /* 0x0000180003037812 */ /* 0x002fca00078eb8ff */
[----:B------:R2:W-:Y:S02]  /*04e0*/  STS [UR16+0x8], R3 ;  /* 0x00000803ff007988 */ /* 0x0005e40008000810 */
.L_x_9:
[----:B------:R-:W-:Y:S05]  /*04f0*/  @P2 BREAK B0 ;  /* 0x0000000000002942 */ /* 0x000fea0003800000 */
[----:B------:R-:W-:Y:S05]  /*0500*/  @P2 BRA `(.L_x_11) ;  /* 0x0000000000242947 */ /* 0x000fea0003800000 */
[----:B------:R-:W3:Y:S01]  /*0510*/  LDS R4, [UR16+0x8] ;  /* 0x00000810ff047984 */ /* 0x000ee20008000800 */
[----:B-12---:R-:W-:-:S05]  /*0520*/  IMAD.MOV.U32 R3, RZ, RZ, 0x6000 ;  /* 0x00006000ff037424 */ /* 0x006fca00078e00ff */
[----:B---3--:R-:W-:-:S04]  /*0530*/  LOP3.LUT R3, R4, 0x6000, R3, 0xd8, !PT ;  /* 0x0000600004037812 */ /* 0x008fc800078ed803 */
[----:B------:R-:W-:-:S05]  /*0540*/  LOP3.LUT R3, R3, 0x400000, RZ, 0xb8, !PT ;  /* 0x0040000003037812 */ /* 0x000fca00078eb8ff */
[----:B------:R5:W-:Y:S02]  /*0550*/  STS [UR16+0x8], R3 ;  /* 0x00000803ff007988 */ /* 0x000be40008000810 */
.L_x_10:
[----:B------:R-:W-:Y:S05]  /*0560*/  BSYNC B0 ;  /* 0x0000000000007941 */ /* 0x000fea0003800000 */
.L_x_7:
[----:B-12345:R-:W1:Y:S02]  /*0570*/  @!P2 LDS R3, [UR16+0x8] ;  /* 0x00000810ff03a984 */ /* 0x03ee640008000800 */
[----:B-1----:R-:W-:-:S05]  /*0580*/  @!P2 LOP3.LUT R3, R3, 0x8000, RZ, 0xb8, !PT ;  /* 0x000080000303a812 */ /* 0x002fca00078eb8ff */
[----:B------:R3:W-:Y:S02]  /*0590*/  @!P2 STS [UR16+0x8], R3 ;  /* 0x00000803ff00a988 */ /* 0x0007e40008000810 */
.L_x_11:
[----:B------:R-:W-:Y:S05]  /*05a0*/  BSYNC B1 ;  /* 0x0000000000017941 */ /* 0x000fea0003800000 */
.L_x_6:
[----:B------:R-:W-:Y:S05]  /*05b0*/  WARPSYNC.ALL ;  /* 0x0000000000007948 */ /* 0x000fea0003800000 */
[----:B------:R-:W-:Y:S05]  /*05c0*/  @P0 BRA `(.L_x_12) ;  /* 0x0000000000280947 */ /* 0x000fea0003800000 */
[----:B-123--:R-:W1:Y:S01]  /*05d0*/  S2R R3, SR_LANEID ;  /* 0x0000000000037919 */ /* 0x00ee620000000000 */
[----:B------:R-:W-:Y:S05]  /*05e0*/  WARPSYNC.ALL ;  /* 0x0000000000007948 */ /* 0x000fea0003800000 */
[----:B-1----:R-:W-:-:S05]  /*05f0*/  IMAD.SHL.U32 R3, R3, 0x4, RZ ;  /* 0x0000000403037824 */ /* 0x002fca00078e00ff */
[----:B------:R-:W1:Y:S01]  /*0600*/  LDS R7, [R3+UR16] ;  /* 0x0000001003077984 */ /* 0x000e620008000800 */
[----:B------:R-:W-:-:S05]  /*0610*/  IADD3 R4, P1, R3, UR24, RZ ;  /* 0x0000001803047c10 */ /* 0x000fca000ff3e0ff */
[----:B------:R-:W-:-:S05]  /*0620*/  IMAD.X R5, RZ, RZ, UR25, P1 ;  /* 0x00000019ff057e24 */ /* 0x000fca00088e06ff */
[----:B-1----:R4:W5:Y:S01]  /*0630*/  ATOMG.E.EXCH.STRONG.GPU PT, RZ, [R4], R7 ;  /* 0x0000000704ff73a8 */ /* 0x00296200041ee100 */
[----:B------:R-:W-:-:S04]  /*0640*/  DEPBAR {5,4,3,2,1,0} ;  /* 0x0000003f0000791a */ /* 0x000fc80000000000 */
[----:B------:R4:W-:Y:S01]  /*0650*/  UTMACCTL.IV [UR24] ;  /* 0x00000000180079b9 */ /* 0x0009e20008000000 */
[----:B------:R-:W-:Y:S01]  /*0660*/  NOP ;  /* 0x0000000000007918 */ /* 0x000fe20000000000 */
.L_x_12:
[----:B------:R-:W-:Y:S05]  /*0670*/  @P0 BRA `(.L_x_13) ;  /* 0x00000000000c0947 */ /* 0x000fea0003800000 */
[----:B------:R0:W-:Y:S01]  /*0680*/  UTMACMDFLUSH ;  /* 0x00000000000079b7 */ /* 0x0001e20000000000 */
[----:B------:R-:W-:Y:S05]  /*0690*/  @P0 BRA `(.L_x_13) ;  /* 0x0000000000040947 */ /* 0x000fea0003800000 */
[----:B------:R-:W-:-:S04]  /*06a0*/  DEPBAR.LE SB0, 0x0 ;  /* 0x000080000000791a */ /* 0x000fc80000000000 */
.L_x_13:
[----:B------:R-:W-:Y:S05]  /*06b0*/  WARPSYNC.ALL ;  /* 0x0000000000007948 */ /* 0x000fea0003800000 */
[----:B-----5:R-:W-:Y:S06]  /*06c0*/  BAR.SYNC.DEFER_BLOCKING 0x0 ;  /* 0x0000000000007b1d */ /* 0x020fec0000010000 */
[----:B------:R-:W-:Y:S02]  /*06d0*/  BSSY B1, `(.L_x_14) ;  /* 0x000000b000017945 */ /* 0x000fe40003800000 */
[----:B------:R-:W-:Y:S06]  /*06e0*/  BAR.SYNC.DEFER_BLOCKING 0x0 ;  /* 0x0000000000007b1d */ /* 0x000fec0000010000 */
[----:B------:R5:W-:Y:S01]  /*06f0*/  @!P0 STS [R11], RZ ;  /* 0x000000ff0b008388 */ /* 0x000be20000000800 */
[----:B------:R-:W-:Y:S01]  /*0700*/  NOP ;  /* 0x0000000000007918 */ /* 0x000fe20000000000 */
[----:B------:R-:W-:Y:S05]  /*0710*/  @P2 BRA `(.L_x_15) ;  /* 0x0000000000182947 */ /* 0x000fea0003800000 */
[----:B-123--:R-:W1:Y:S01]  /*0720*/  LDS R3, [UR16+0x8] ;  /* 0x00000810ff037984 */ /* 0x00ee620008000800 */
[----:B------:R-:W2:Y:S01]  /*0730*/  LDC.64 R12, c[0x0][0x218] ;  /* 0x00008600ff0c7b82 */ /* 0x000ea20000000a00 */
[----:B----4-:R-:W-:Y:S02]  /*0740*/  IMAD.MOV.U32 R4, RZ, RZ, 0x70 ;  /* 0x00000070ff047424 */ /* 0x010fe400078e00ff */
[----:B--2---:R2:W-:Y:S03]  /*0750*/  STS.64 [UR16], R12 ;  /* 0x0000000cff007988 */ /* 0x0045e60008000a10 */
[----:B-1----:R-:W-:-:S05]  /*0760*/  LOP3.LUT R3, R3, 0x10, R4, 0xd8, !PT ;  /* 0x0000001003037812 */ /* 0x002fca00078ed804 */
[----:B------:R2:W-:Y:S02]  /*0770*/  STS [UR16+0x8], R3 ;  /* 0x00000803ff007988 */ /* 0x0005e40008000810 */
.L_x_15:
[----:B----4-:R-:W-:Y:S05]  /*0780*/  BSYNC B1 ;  /* 0x0000000000017941 */ /* 0x010fea0003800000 */
.L_x_14:
[----:B------:R-:W-:Y:S04]  /*0790*/  BSSY B2, `(.L_x_16) ;  /* 0x000000f000027945 */ /* 0x000fe80003800000 */
[----:B------:R-:W-:Y:S04]  /*07a0*/  BSSY B1, `(.L_x_17) ;  /* 0x000000c000017945 */ /* 0x000fe80003800000 */
[----:B------:R-:W-:Y:S05]  /*07b0*/  @P2 BRA `(.L_x_18) ;  /* 0x0000000000282947 */ /* 0x000fea0003800000 */
[----:B-123--:R-:W1:Y:S01]  /*07c0*/  LDS R3, [UR16+0x34] ;  /* 0x00003410ff037984 */ /* 0x00ee620008000800 */
[----:B------:R-:W-:Y:S01]  /*07d0*/  IMAD.MOV.U32 R4, RZ, RZ, 0x3f000000 ;  /* 0x3f000000ff047424 */ /* 0x000fe200078e00ff */
[----:B------:R-:W-:Y:S05]  /*07e0*/  @P2 BREAK B1 ;  /* 0x0000000000012942 */ /* 0x000fea0003800000 */
[----:B-1----:R-:W-:-:S05]  /*07f0*/  LOP3.LUT R3, R3, 0xff000000, R4, 0xb8, !PT ;  /* 0xff00000003037812 */ /* 0x002fca00078eb804 */
[----:B------:R1:W-:Y:S01]  /*0800*/  STS [UR16+0x34], R3 ;  /* 0x00003403ff007988 */ /* 0x0003e20008000810 */
[----:B------:R-:W-:Y:S05]  /*0810*/  @P2 BRA `(.L_x_19) ;  /* 0x0000000000182947 */ /* 0x000fea0003800000 */
[----:B------:R-:W2:Y:S01]  /*0820*/  LDS R4, [UR16+0x38] ;  /* 0x00003810ff047984 */ /* 0x000ea20008000800 */
[----:B-1----:R-:W-:-:S05]  /*0830*/  IMAD.MOV.U32 R3, RZ, RZ, 0x3f ;  /* 0x0000003fff037424 */ /* 0x002fca00078e00ff */
[----:B--2---:R-:W-:-:S05]  /*0840*/  LOP3.LUT R3, R4, 0xff, R3, 0xb8, !PT ;  /* 0x000000ff04037812 */ /* 0x004fca00078eb803 */
[----:B------:R4:W-:Y:S02]  /*0850*/  STS [UR16+0x38], R3 ;  /* 0x00003803ff007988 */ /* 0x0009e40008000810 */
.L_x_18:
[----:B------:R-:W-:Y:S05]  /*0860*/  BSYNC B1 ;  /* 0x0000000000017941 */ /* 0x000fea0003800000 */
.L_x_17:
[----:B------:R1:W-:Y:S02]  /*0870*/  @!P2 STS [UR16+0x20], R9 ;  /* 0x00002009ff00a988 */ /* 0x0003e40008000810 */
.L_x_19:
[----:B------:R-:W-:Y:S05]  /*0880*/  BSYNC B2 ;  /* 0x0000000000027941 */ /* 0x000fea0003800000 */
.L_x_16:
[----:B------:R-:W-:Y:S05]  /*0890*/  WARPSYNC.ALL ;  /* 0x0000000000007948 */ /* 0x000fea0003800000 */
[----:B-1234-:R-:W1:Y:S01]  /*08a0*/  LDC R3, c[0x0][0x22c] ;  /* 0x00008b00ff037b82 */ /* 0x01ee620000000800 */
[----:B------:R-:W-:Y:S01]  /*08b0*/  BSSY B2, `(.L_x_20) ;  /* 0x0000010000027945 */ /* 0x000fe20003800000 */
[----:B-1----:R-:W-:-:S05]  /*08c0*/  VIADD R3, R3, 0xffffffff ;  /* 0xffffffff03037836 */ /* 0x002fca0000000000 */
[----:B------:R1:W-:Y:S01]  /*08d0*/  @!P2 STS [UR16+0x24], R3 ;  /* 0x00002403ff00a988 */ /* 0x0003e20008000810 */
[----:B------:R-:W-:Y:S05]  /*08e0*/  @P2 BRA `(.L_x_21) ;  /* 0x0000000000302947 */ /* 0x000fea0003800000 */
[----:B------:R-:W2:Y:S01]  /*08f0*/  LDS R5, [UR16+0x34] ;  /* 0x00003410ff057984 */ /* 0x000ea20008000800 */
[----:B------:R-:W3:Y:S03]  /*0900*/  LDC.64 R12, c[0x0][0x240] ;  /* 0x00009000ff0c7b82 */ /* 0x000ee60000000a00 */
[----:B------:R-:W4:Y:S01]  /*0910*/  LDS R4, [UR16+0x1c] ;  /* 0x00001c10ff047984 */ /* 0x000f220008000800 */
[C---:B---3--:R-:W-:Y:S01]  /*0920*/  SHF.L.U64.HI R10, R12.reuse, 0x1, R13 ;  /* 0x000000010c0a7819 */ /* 0x048fe2000001020d */
[----:B------:R-:W-:-:S03]  /*0930*/  IMAD.SHL.U32 R7, R12, 0x2, RZ ;  /* 0x000000020c077824 */ /* 0x000fc600078e00ff */
[--C-:B------:R-:W-:Y:S02]  /*0940*/  SHF.R.U32.HI R9, RZ, 0x4, R10.reuse ;  /* 0x00000004ff097819 */ /* 0x100fe4000001160a */
[----:B------:R-:W-:-:S05]  /*0950*/  SHF.R.U64 R7, R7, 0x4, R10 ;  /* 0x0000000407077819 */ /* 0x000fca000000120a */
[----:B------:R3:W-:Y:S01]  /*0960*/  STS [UR16+0xc], R7 ;  /* 0x00000c07ff007988 */ /* 0x0007e20008000810 */
[----:B--2---:R-:W-:Y:S02]  /*0970*/  LOP3.LUT R5, R5, 0x7, RZ, 0xb8, !PT ;  /* 0x0000000705057812 */ /* 0x004fe400078eb8ff */
[----:B----4-:R-:W-:-:S03]  /*0980*/  LOP3.LUT R4, R4, 0xf, R9, 0xb8, !PT ;  /* 0x0000000f04047812 */ /* 0x010fc600078eb809 */
[----:B------:R3:W-:Y:S04]  /*0990*/  STS [UR16+0x34], R5 ;  /* 0x00003405ff007988 */ /* 0x0007e80008000810 */
[----:B------:R3:W-:Y:S02]  /*09a0*/  STS [UR16+0x1c], R4 ;  /* 0x00001c04ff007988 */ /* 0x0007e40008000810 */
.L_x_21:
[----:B------:R-:W-:Y:S05]  /*09b0*/  BSYNC B2 ;  /* 0x0000000000027941 */ /* 0x000fea0003800000 */
.L_x_20:
[----:B------:R-:W-:Y:S04]  /*09c0*/  BSSY B3, `(.L_x_22) ;  /* 0x000001a000037945 */ /* 0x000fe80003800000 */
[----:B------:R-:W-:Y:S04]  /*09d0*/  BSSY B2, `(.L_x_23) ;  /* 0x0000015000027945 */ /* 0x000fe80003800000 */
[----:B------:R-:W-:Y:S05]  /*09e0*/  @P2 BRA `(.L_x_24) ;  /* 0x0000000000202947 */ /* 0x000fea0003800000 */
[----:B---3--:R-:W2:Y:S02]  /*09f0*/  LDS R4, [UR16+0x34] ;  /* 0x00003410ff047984 */ /* 0x008ea40008000800 */
[----:B--2---:R-:W-:-:S05]  /*0a00*/  LOP3.LUT R4, R4, 0x38, RZ, 0xb8, !PT ;  /* 0x0000003804047812 */ /* 0x004fca00078eb8ff */
[----:B------:R2:W-:Y:S01]  /*0a10*/  STS [UR16+0x34], R4 ;  /* 0x00003404ff007988 */ /* 0x0005e20008000810 */
[----:B------:R-:W-:Y:S05]  /*0a20*/  @P2 BRA `(.L_x_25) ;  /* 0x0000000000202947 */ /* 0x000fea0003800000 */
[----:B--2---:R-:W2:Y:S01]  /*0a30*/  LDS R4, [UR16+0x8] ;  /* 0x00000810ff047984 */ /* 0x004ea20008000800 */
[----:B------:R-:W-:-:S05]  /*0a40*/  IMAD.MOV.U32 R5, RZ, RZ, 0x780 ;  /* 0x00000780ff057424 */ /* 0x000fca00078e00ff */
[----:B--2---:R-:W-:-:S05]  /*0a50*/  LOP3.LUT R4, R4, 0x500, R5, 0xd8, !PT ;  /* 0x0000050004047812 */ /* 0x004fca00078ed805 */
[----:B------:R2:W-:Y:S02]  /*0a60*/  STS [UR16+0x8], R4 ;  /* 0x00000804ff007988 */ /* 0x0005e40008000810 */
.L_x_24:
[----:B------:R-:W-:Y:S05]  /*0a70*/  @P2 BRA `(.L_x_26) ;  /* 0x0000000000282947 */ /* 0x000fea0003800000 */
[----:B--23--:R-:W2:Y:S02]  /*0a80*/  LDS R4, [UR16+0x8] ;  /* 0x00000810ff047984 */ /* 0x00cea40008000800 */
[----:B--2---:R-:W-:-:S05]  /*0a90*/  LOP3.LUT R4, R4, 0x1800, RZ, 0xb8, !PT ;  /* 0x0000180004047812 */ /* 0x004fca00078eb8ff */
[----:B------:R3:W-:Y:S02]  /*0aa0*/  STS [UR16+0x8], R4 ;  /* 0x00000804ff007988 */ /* 0x0007e40008000810 */
.L_x_25:
[----:B------:R-:W-:Y:S05]  /*0ab0*/  @P2 BREAK B2 ;  /* 0x0000000000022942 */ /* 0x000fea0003800000 */
[----:B------:R-:W-:Y:S05]  /*0ac0*/  @P2 BRA `(.L_x_27) ;  /* 0x0000000000242947 */ /* 0x000fea0003800000 */
[----:B--23--:R-:W2:Y:S01]  /*0ad0*/  LDS R4, [UR16+0x8] ;  /* 0x00000810ff047984 */ /* 0x00cea20008000800 */
[----:B------:R-:W-:-:S05]  /*0ae0*/  IMAD.MOV.U32 R5, RZ, RZ, 0x6000 ;  /* 0x00006000ff057424 */ /* 0x000fca00078e00ff */
[----:B--2---:R-:W-:-:S04]  /*0af0*/  LOP3.LUT R4, R4, 0x6000, R5, 0xd8, !PT ;  /* 0x0000600004047812 */ /* 0x004fc800078ed805 */
[----:B------:R-:W-:-:S05]  /*0b00*/  LOP3.LUT R4, R4, 0x400000, RZ, 0xb8, !PT ;  /* 0x0040000004047812 */ /* 0x000fca00078eb8ff */
[----:B------:R4:W-:Y:S02]  /*0b10*/  STS [UR16+0x8], R4 ;  /* 0x00000804ff007988 */ /* 0x0009e40008000810 */
.L_x_26:
[----:B------:R-:W-:Y:S05]  /*0b20*/  BSYNC B2 ;  /* 0x0000000000027941 */ /* 0x000fea0003800000 */
.L_x_23:
[----:B--234-:R-:W2:Y:S02]  /*0b30*/  @!P2 LDS R4, [UR16+0x8] ;  /* 0x00000810ff04a984 */ /* 0x01cea40008000800 */
[----:B--2---:R-:W-:-:S05]  /*0b40*/  @!P2 LOP3.LUT R4, R4, 0x8000, RZ, 0xb8, !PT ;  /* 0x000080000404a812 */ /* 0x004fca00078eb8ff */
[----:B------:R4:W-:Y:S02]  /*0b50*/  @!P2 STS [UR16+0x8], R4 ;  /* 0x00000804ff00a988 */ /* 0x0009e40008000810 */
.L_x_27:
[----:B------:R-:W-:Y:S05]  /*0b60*/  BSYNC B3 ;  /* 0x0000000000037941 */ /* 0x000fea0003800000 */
.L_x_22:
[----:B------:R-:W-:Y:S05]  /*0b70*/  WARPSYNC.ALL ;  /* 0x0000000000007948 */ /* 0x000fea0003800000 */
[----:B------:R-:W-:-:S04]  /*0b80*/  UIADD3 UR27, UR5, 0x80, URZ ;  /* 0x00000080051b7890 */ /* 0x000fc8000fffe03f */
[----:B------:R-:W-:-:S04]  /*0b90*/  UIADD3 UR26, UP0, UR27, UR28, URZ ;  /* 0x0000001c1b1a7290 */ /* 0x000fc8000ff1e03f */
[----:B------:R-:W-:Y:S01]  /*0ba0*/  ULEA.HI.X.SX32 UR27, UR27, UR29, 0x1, UP0 ;  /* 0x0000001d1b1b7291 */ /* 0x000fe200080f0e3f */
[----:B------:R-:W-:Y:S11]  /*0bb0*/  @P0 BRA `(.L_x_28) ;  /* 0x0000000000280947 */ /* 0x000ff60003800000 */
[----:B--234-:R-:W2:Y:S01]  /*0bc0*/  S2R R4, SR_LANEID ;  /* 0x0000000000047919 */ /* 0x01cea20000000000 */
[----:B------:R-:W-:Y:S05]  /*0bd0*/  WARPSYNC.ALL ;  /* 0x0000000000007948 */ /* 0x000fea0003800000 */
[----:B--2---:R-:W-:-:S05]  /*0be0*/  IMAD.SHL.U32 R9, R4, 0x4, RZ ;  /* 0x0000000404097824 */ /* 0x004fca00078e00ff */
[----:B------:R-:W2:Y:S01]  /*0bf0*/  LDS R7, [R9+UR16] ;  /* 0x0000001009077984 */ /* 0x000ea20008000800 */
[----:B------:R-:W-:-:S05]  /*0c00*/  IADD3 R4, P1, R9, UR26, RZ ;  /* 0x0000001a09047c10 */ /* 0x000fca000ff3e0ff */
[----:B------:R-:W-:-:S05]  /*0c10*/  IMAD.X R5, RZ, RZ, UR27, P1 ;  /* 0x0000001bff057e24 */ /* 0x000fca00088e06ff */
[----:B--2---:R2:W3:Y:S01]  /*0c20*/  ATOMG.E.EXCH.STRONG.GPU PT, RZ, [R4], R7 ;  /* 0x0000000704ff73a8 */ /* 0x0044e200041ee100 */
[----:B------:R-:W-:-:S04]  /*0c30*/  DEPBAR {5,4,3,2,1,0} ;  /* 0x0000003f0000791a */ /* 0x000fc80000000000 */
[----:B------:R2:W-:Y:S01]  /*0c40*/  UTMACCTL.IV [UR26] ;  /* 0x000000001a0079b9 */ /* 0x0005e20008000000 */
[----:B------:R-:W-:Y:S01]  /*0c50*/  NOP ;  /* 0x0000000000007918 */ /* 0x000fe20000000000 */
.L_x_28:
[----:B------:R-:W-:Y:S05]  /*0c60*/  @P0 BRA `(.L_x_29) ;  /* 0x00000000000c0947 */ /* 0x000fea0003800000 */
[----:B------:R0:W-:Y:S01]  /*0c70*/  UTMACMDFLUSH ;  /* 0x00000000000079b7 */ /* 0x0001e20000000000 */
[----:B------:R-:W-:Y:S05]  /*0c80*/  @P0 BRA `(.L_x_29) ;  /* 0x0000000000040947 */ /* 0x000fea0003800000 */
[----:B------:R-:W-:-:S04]  /*0c90*/  DEPBAR.LE SB0, 0x0 ;  /* 0x000080000000791a */ /* 0x000fc80000000000 */
.L_x_29:
[----:B------:R-:W-:Y:S05]  /*0ca0*/  WARPSYNC.ALL ;  /* 0x0000000000007948 */ /* 0x000fea0003800000 */
[----:B---3--:R-:W-:Y:S06]  /*0cb0*/  BAR.SYNC.DEFER_BLOCKING 0x0 ;  /* 0x0000000000007b1d */ /* 0x008fec0000010000 */
[----:B------:R-:W-:Y:S02]  /*0cc0*/  BSSY B3, `(.L_x_30) ;  /* 0x000000b000037945 */ /* 0x000fe40003800000 */
[----:B------:R-:W-:Y:S06]  /*0cd0*/  BAR.SYNC.DEFER_BLOCKING 0x0 ;  /* 0x0000000000007b1d */ /* 0x000fec0000010000 */
[----:B------:R3:W-:Y:S01]  /*0ce0*/  @!P0 STS [R11], RZ ;  /* 0x000000ff0b008388 */ /* 0x0007e20000000800 */
[----:B------:R-:W-:Y:S01]  /*0cf0*/  NOP ;  /* 0x0000000000007918 */ /* 0x000fe20000000000 */
[----:B------:R-:W-:Y:S05]  /*0d00*/  @P2 BRA `(.L_x_31) ;  /* 0x0000000000182947 */ /* 0x000fea0003800000 */
[----:B--2-4-:R-:W2:Y:S01]  /*0d10*/  LDS R4, [UR16+0x8] ;  /* 0x00000810ff047984 */ /* 0x014ea20008000800 */
[----:B---3-5:R-:W3:Y:S01]  /*0d20*/  LDC.64 R10, c[0x0][0x220] ;  /* 0x00008800ff0a7b82 */ /* 0x028ee20000000a00 */
[----:B------:R-:W-:Y:S02]  /*0d30*/  IMAD.MOV.U32 R5, RZ, RZ, 0x70 ;  /* 0x00000070ff057424 */ /* 0x000fe400078e00ff */
[----:B---3--:R3:W-:Y:S03]  /*0d40*/  STS.64 [UR16], R10 ;  /* 0x0000000aff007988 */ /* 0x0087e60008000a10 */
[----:B--2---:R-:W-:-:S05]  /*0d50*/  LOP3.LUT R4, R4, 0x10, R5, 0xd8, !PT ;  /* 0x0000001004047812 */ /* 0x004fca00078ed805 */
[----:B------:R3:W-:Y:S02]  /*0d60*/  STS [UR16+0x8], R4 ;  /* 0x00000804ff007988 */ /* 0x0007e40008000810 */
.L_x_31:
[----:B--2---:R-:W-:Y:S05]  /*0d70*/  BSYNC B3 ;  /* 0x0000000000037941 */ /* 0x004fea0003800000 */
.L_x_30:
[----:B------:R-:W-:Y:S04]  /*0d80*/  BSSY B4, `(.L_x_32) ;  /* 0x0000011000047945 */ /* 0x000fe80003800000 */
[----:B------:R-:W-:Y:S04]  /*0d90*/  BSSY B3, `(.L_x_33) ;  /* 0x000000e000037945 */ /* 0x000fe80003800000 */
[----:B------:R-:W-:Y:S05]  /*0da0*/  @P2 BRA `(.L_x_34) ;  /* 0x0000000000242947 */ /* 0x000fea0003800000 */
[----:B---34-:R-:W2:Y:S01]  /*0db0*/  LDS R4, [UR16+0x34] ;  /* 0x00003410ff047984 */ /* 0x018ea20008000800 */
[----:B------:R-:W-:-:S05]  /*0dc0*/  IMAD.MOV.U32 R5, RZ, RZ, 0x3f000000 ;  /* 0x3f000000ff057424 */ /* 0x000fca00078e00ff */
[----:B--2---:R-:W-:-:S05]  /*0dd0*/  LOP3.LUT R4, R4, 0xff000000, R5, 0xb8, !PT ;  /* 0xff00000004047812 */ /* 0x004fca00078eb805 */
[----:B------:R2:W-:Y:S01]  /*0de0*/  STS [UR16+0x34], R4 ;  /* 0x00003404ff007988 */ /* 0x0005e20008000810 */
[----:B------:R-:W-:Y:S05]  /*0df0*/  @P2 BRA `(.L_x_35) ;  /* 0x00000000001c2947 */ /* 0x000fea0003800000 */
[----:B--2---:R-:W2:Y:S01]  /*0e00*/  LDS R4, [UR16+0x38] ;  /* 0x00003810ff047984 */ /* 0x004ea20008000800 */
[----:B------:R-:W-:-:S05]  /*0e10*/  IMAD.MOV.U32 R5, RZ, RZ, 0x7f ;  /* 0x0000007fff057424 */ /* 0x000fca00078e00ff */
[----:B--2---:R-:W-:-:S05]  /*0e20*/  LOP3.LUT R4, R4, 0xff, R5, 0xb8, !PT ;  /* 0x000000ff04047812 */ /* 0x004fca00078eb805 */
[----:B------:R2:W-:Y:S02]  /*0e30*/  STS [UR16+0x38], R4 ;  /* 0x00003804ff007988 */ /* 0x0005e40008000810 */
.L_x_34:
[----:B------:R-:W-:Y:S05]  /*0e40*/  @P2 BREAK B3 ;  /* 0x0000000000032942 */ /* 0x000fea0003800000 */
[----:B------:R-:W-:Y:S05]  /*0e50*/  @P2 BRA `(.L_x_36) ;  /* 0x00000000000c2947 */ /* 0x000fea0003800000 */
[----:B------:R1:W-:Y:S02]  /*0e60*/  STS [UR16+0x20], R3 ;  /* 0x00002003ff007988 */ /* 0x0003e40008000810 */
.L_x_35:
[----:B------:R-:W-:Y:S05]  /*0e70*/  BSYNC B3 ;  /* 0x0000000000037941 */ /* 0x000fea0003800000 */
.L_x_33:
[----:B------:R1:W-:Y:S02]  /*0e80*/  @!P2 STS [UR16+0x24], R2 ;  /* 0x00002402ff00a988 */ /* 0x0003e40008000810 */
.L_x_36:
[----:B------:R-:W-:Y:S05]  /*0e90*/  BSYNC B4 ;  /* 0x0000000000047941 */ /* 0x000fea0003800000 */
.L_x_32:
[----:B------:R-:W-:Y:S05]  /*0ea0*/  WARPSYNC.ALL ;  /* 0x0000000000007948 */ /* 0x000fea0003800000 */
[----:B------:R-:W-:Y:S04]  /*0eb0*/  BSSY B4, `(.L_x_37) ;  /* 0x000000e000047945 */ /* 0x000fe80003800000 */
[----:B------:R-:W-:Y:S05]  /*0ec0*/  @P2 BRA `(.L_x_38) ;  /* 0x0000000000302947 */ /* 0x000fea0003800000 */
[----:B-1----:R-:W1:Y:S01]  /*0ed0*/  LDS R3, [UR16+0x34] ;  /* 0x00003410ff037984 */ /* 0x002e620008000800 */
[----:B--234-:R-:W2:Y:S03]  /*0ee0*/  LDC.64 R4, c[0x0][0x248] ;  /* 0x00009200ff047b82 */ /* 0x01cea60000000a00 */
        /* <DEDUP_REMOVED lines=10> */
.L_x_38:
[----:B------:R-:W-:Y:S05]  /*0f90*/  BSYNC B4 ;  /* 0x0000000000047941 */ /* 0x000fea0003800000 */
.L_x_37:
[----:B------:R-:W-:Y:S04]  /*0fa0*/  BSSY B4, `(.L_x_39) ;  /* 0x000001a000047945 */ /* 0x000fe80003800000 */
[----:B------:R-:W-:Y:S04]  /*0fb0*/  BSSY B5, `(.L_x_40) ;  /* 0x0000015000057945 */ /* 0x000fe80003800000 */
[----:B------:R-:W-:Y:S05]  /*0fc0*/  @P2 BRA `(.L_x_41) ;  /* 0x0000000000202947 */ /* 0x000fea0003800000 */
[----:B-12---:R-:W1:Y:S02]  /*0fd0*/  LDS R2, [UR16+0x34] ;  /* 0x00003410ff027984 */ /* 0x006e640008000800 */
[----:B-1----:R-:W-:-:S05]  /*0fe0*/  LOP3.LUT R2, R2, 0x38, RZ, 0xb8, !PT ;  /* 0x0000003802027812 */ /* 0x002fca00078eb8ff */
[----:B------:R1:W-:Y:S01]  /*0ff0*/  STS [UR16+0x34], R2 ;  /* 0x00003402ff007988 */ /* 0x0003e20008000810 */
[----:B------:R-:W-:Y:S05]  /*1000*/  @P2 BRA `(.L_x_42) ;  /* 0x0000000000202947 */ /* 0x000fea0003800000 */
[----:B-1----:R-:W1:Y:S01]  /*1010*/  LDS R2, [UR16+0x8] ;  /* 0x00000810ff027984 */ /* 0x002e620008000800 */
[----:B------:R-:W-:-:S05]  /*1020*/  IMAD.MOV.U32 R3, RZ, RZ, 0x780 ;  /* 0x00000780ff037424 */ /* 0x000fca00078e00ff */
[----:B-1----:R-:W-:-:S05]  /*1030*/  LOP3.LUT R2, R2, 0x500, R3, 0xd8, !PT ;  /* 0x0000050002027812 */ /* 0x002fca00078ed803 */
[----:B------:R1:W-:Y:S02]  /*1040*/  STS [UR16+0x8], R2 ;  /* 0x00000802ff007988 */ /* 0x0003e40008000810 */
.L_x_41:
[----:B------:R-:W-:Y:S05]  /*1050*/  @P2 BRA `(.L_x_43) ;  /* 0x0000000000282947 */ /* 0x000fea0003800000 */
[----:B-12---:R-:W1:Y:S02]  /*1060*/  LDS R2, [UR16+0x8] ;  /* 0x00000810ff027984 */ /* 0x006e640008000800 */
[----:B-1----:R-:W-:-:S05]  /*1070*/  LOP3.LUT R2, R2, 0x1800, RZ, 0xb8, !PT ;  /* 0x0000180002027812 */ /* 0x002fca00078eb8ff */
[----:B------:R2:W-:Y:S02]  /*1080*/  STS [UR16+0x8], R2 ;  /* 0x00000802ff007988 */ /* 0x0005e40008000810 */
.L_x_42:
[----:B------:R-:W-:Y:S05]  /*1090*/  @P2 BREAK B5 ;  /* 0x0000000000052942 */ /* 0x000fea0003800000 */
[----:B------:R-:W-:Y:S05]  /*10a0*/  @P2 BRA `(.L_x_44) ;  /* 0x0000000000242947 */ /* 0x000fea0003800000 */
[----:B-12---:R-:W1:Y:S01]  /*10b0*/  LDS R2, [UR16+0x8] ;  /* 0x00000810ff027984 */ /* 0x006e620008000800 */
[----:B------:R-:W-:-:S05]  /*10c0*/  IMAD.MOV.U32 R3, RZ, RZ, 0x6000 ;  /* 0x00006000ff037424 */ /* 0x000fca00078e00ff */
[----:B-1----:R-:W-:-:S04]  /*10d0*/  LOP3.LUT R2, R2, 0x6000, R3, 0xd8, !PT ;  /* 0x0000600002027812 */ /* 0x002fc800078ed803 */
[----:B------:R-:W-:-:S05]  /*10e0*/  LOP3.LUT R2, R2, 0x400000, RZ, 0xb8, !PT ;  /* 0x0040000002027812 */ /* 0x000fca00078eb8ff */
[----:B------:R1:W-:Y:S02]  /*10f0*/  STS [UR16+0x8], R2 ;  /* 0x00000802ff007988 */ /* 0x0003e40008000810 */
.L_x_43:
[----:B------:R-:W-:Y:S05]  /*1100*/  BSYNC B5 ;  /* 0x0000000000057941 */ /* 0x000fea0003800000 */
.L_x_40:
[----:B-12---:R-:W1:Y:S02]  /*1110*/  @!P2 LDS R2, [UR16+0x8] ;  /* 0x00000810ff02a984 */ /* 0x006e640008000800 */
[----:B-1----:R-:W-:-:S05]  /*1120*/  @!P2 LOP3.LUT R2, R2, 0x8000, RZ, 0xb8, !PT ;  /* 0x000080000202a812 */ /* 0x002fca00078eb8ff */
[----:B------:R1:W-:Y:S02]  /*1130*/  @!P2 STS [UR16+0x8], R2 ;  /* 0x00000802ff00a988 */ /* 0x0003e40008000810 */
.L_x_44:
[----:B------:R-:W-:Y:S05]  /*1140*/  BSYNC B4 ;  /* 0x0000000000047941 */ /* 0x000fea0003800000 */
.L_x_39:
[----:B------:R-:W-:Y:S05]  /*1150*/  WARPSYNC.ALL ;  /* 0x0000000000007948 */ /* 0x000fea0003800000 */
[----:B------:R-:W-:Y:S01]  /*1160*/  UIADD3 UR5, UR5, 0x100, URZ ;  /* 0x0000010005057890 */ /* 0x000fe2000fffe03f */
[----:B------:R-:W-:Y:S02]  /*1170*/  ISETP.GE.AND P1, PT, R8, 0x1, PT ;  /* 0x000000010800780c */ /* 0x000fe40003f26270 */
[----:B------:R-:W-:Y:S02]  /*1180*/  CS2R R24, SRZ ;  /* 0x0000000000187805 */ /* 0x000fe4000001ff00 */
[----:B------:R-:W-:Y:S01]  /*1190*/  CS2R R26, SRZ ;  /* 0x00000000001a7805 */ /* 0x000fe2000001ff00 */
[----:B------:R-:W-:Y:S01]  /*11a0*/  UIADD3 UR28, UP0, UR5, UR28, URZ ;  /* 0x0000001c051c7290 */ /* 0x000fe2000ff1e03f */
[----:B------:R-:W-:-:S02]  /*11b0*/  CS2R R28, SRZ ;  /* 0x00000000001c7805 */ /* 0x000fc4000001ff00 */
[----:B------:R-:W-:Y:S01]  /*11c0*/  CS2R R30, SRZ ;  /* 0x00000000001e7805 */ /* 0x000fe2000001ff00 */
[----:B------:R-:W-:Y:S01]  /*11d0*/  IMAD.MOV.U32 R32, RZ, RZ, RZ ;  /* 0x000000ffff207224 */ /* 0x000fe200078e00ff */
[----:B------:R-:W-:Y:S01]  /*11e0*/  ULEA.HI.X.SX32 UR29, UR5, UR29, 0x1, UP0 ;  /* 0x0000001d051d7291 */ /* 0x000fe200080f0e3f */
[----:B------:R-:W-:Y:S11]  /*11f0*/  @P0 BRA `(.L_x_45) ;  /* 0x0000000000280947 */ /* 0x000ff60003800000 */
[----:B-12---:R-:W3:Y:S01]  /*1200*/  S2R R2, SR_LANEID ;  /* 0x0000000000027919 */ /* 0x006ee20000000000 */
[----:B------:R-:W-:Y:S05]  /*1210*/  WARPSYNC.ALL ;  /* 0x0000000000007948 */ /* 0x000fea0003800000 */
[----:B---34-:R-:W-:-:S05]  /*1220*/  IMAD.SHL.U32 R4, R2, 0x4, RZ ;  /* 0x0000000402047824 */ /* 0x018fca00078e00ff */
[----:B------:R-:W1:Y:S01]  /*1230*/  LDS R5, [R4+UR16] ;  /* 0x0000001004057984 */ /* 0x000e620008000800 */
[----:B------:R-:W-:-:S05]  /*1240*/  IADD3 R2, P3, R4, UR28, RZ ;  /* 0x0000001c04027c10 */ /* 0x000fca000ff7e0ff */
[----:B------:R-:W-:-:S05]  /*1250*/  IMAD.X R3, RZ, RZ, UR29, P3 ;  /* 0x0000001dff037e24 */ /* 0x000fca00098e06ff */
[----:B-1----:R1:W2:Y:S01]  /*1260*/  ATOMG.E.EXCH.STRONG.GPU PT, RZ, [R2], R5 ;  /* 0x0000000502ff73a8 */ /* 0x0022a200041ee100 */
[----:B------:R-:W-:-:S04]  /*1270*/  DEPBAR {5,4,3,2,1,0} ;  /* 0x0000003f0000791a */ /* 0x000fc80000000000 */
[----:B------:R1:W-:Y:S01]  /*1280*/  UTMACCTL.IV [UR28] ;  /* 0x000000001c0079b9 */ /* 0x0003e20008000000 */
[----:B------:R-:W-:Y:S01]  /*1290*/  NOP ;  /* 0x0000000000007918 */ /* 0x000fe20000000000 */
.L_x_45:
[----:B------:R-:W-:Y:S05]  /*12a0*/  @P0 BRA `(.L_x_46) ;  /* 0x00000000000c0947 */ /* 0x000fea0003800000 */
[----:B------:R0:W-:Y:S01]  /*12b0*/  UTMACMDFLUSH ;  /* 0x00000000000079b7 */ /* 0x0001e20000000000 */
[----:B------:R-:W-:Y:S05]  /*12c0*/  @P0 BRA `(.L_x_46) ;  /* 0x0000000000040947 */ /* 0x000fea0003800000 */
[----:B------:R-:W-:-:S04]  /*12d0*/  DEPBAR.LE SB0, 0x0 ;  /* 0x000080000000791a */ /* 0x000fc80000000000 */
.L_x_46:
[----:B------:R-:W-:Y:S05]  /*12e0*/  WARPSYNC.ALL ;  /* 0x0000000000007948 */ /* 0x000fea0003800000 */
[----:B--2---:R-:W-:Y:S01]  /*12f0*/  BAR.SYNC.DEFER_BLOCKING 0x0 ;  /* 0x0000000000007b1d */ /* 0x004fe20000010000 */
[----:B------:R-:W-:Y:S01]  /*1300*/  USHF.L.U32 UR15, UR30, 0x6, URZ ;  /* 0x000000061e0f7899 */ /* 0x000fe2000800063f */
[----:B------:R-:W-:Y:S01]  /*1310*/  IMAD.MOV.U32 R33, RZ, RZ, RZ ;  /* 0x000000ffff217224 */ /* 0x000fe200078e00ff */
[----:B------:R-:W-:Y:S02]  /*1320*/  CS2R R34, SRZ ;  /* 0x0000000000227805 */ /* 0x000fe4000001ff00 */
[----:B------:R-:W-:-:S02]  /*1330*/  CS2R R36, SRZ ;  /* 0x0000000000247805 */ /* 0x000fc4000001ff00 */
[----:B------:R-:W-:Y:S01]  /*1340*/  CS2R R38, SRZ ;  /* 0x0000000000267805 */ /* 0x000fe2000001ff00 */
[----:B------:R-:W-:Y:S01]  /*1350*/  VOTEU.ALL UP0, P2 ;  /* 0x00000000003f7886 */ /* 0x000fe20001000000 */
[----:B------:R-:W-:Y:S01]  /*1360*/  UMOV UR6, 0x1 ;  /* 0x0000000100067882 */ /* 0x000fe20000000000 */
[----:B------:R-:W-:Y:S01]  /*1370*/  VOTEU.ALL UP1, P2 ;  /* 0x00000000003f7886 */ /* 0x000fe20001020000 */
[----:B------:R-:W-:Y:S01]  /*1380*/  VOTEU.ALL UP2, P2 ;  /* 0x00000000003f7886 */ /* 0x000fe20001040000 */
[----:B------:R-:W-:Y:S01]  /*1390*/  CS2R R40, SRZ ;  /* 0x0000000000287805 */ /* 0x000fe2000001ff00 */
[----:B------:R-:W-:-:S04]  /*13a0*/  @!UP0 UIADD3 UR8, -UR6, 0x100000, URZ ;  /* 0x0010000006088890 */ /* 0x000fc8000fffe13f */
[----:B------:R-:W-:Y:S02]  /*13b0*/  @!UP0 USHF.L.U32 UR9, UR8, 0xb, URZ ;  /* 0x0000000b08098899 */ /* 0x000fe4000800063f */
[----:B------:R-:W-:Y:S01]  /*13c0*/  @!UP0 USHF.L.U32 UR8, UR8, 0x1, URZ ;  /* 0x0000000108088899 */ /* 0x000fe2000800063f */
        /* <DEDUP_REMOVED lines=9> */
[----:B------:R-:W-:Y:S01]  /*1460*/  VOTEU.ALL UP0, P2 ;  /* 0x00000000003f7886 */ /* 0x000fe20001000000 */
[----:B------:R-:W-:Y:S02]  /*1470*/  CS2R R48, SRZ ;  /* 0x0000000000307805 */ /* 0x000fe4000001ff00 */
[----:B------:R-:W-:Y:S02]  /*1480*/  CS2R R50, SRZ ;  /* 0x0000000000327805 */ /* 0x000fe4000001ff00 */
[----:B------:R-:W-:Y:S02]  /*1490*/  CS2R R52, SRZ ;  /* 0x0000000000347805 */ /* 0x000fe4000001ff00 */
[----:B------:R-:W-:Y:S01]  /*14a0*/  CS2R R54, SRZ ;  /* 0x0000000000367805 */ /* 0x000fe2000001ff00 */
[----:B------:R-:W2:Y:S02]  /*14b0*/  FENCE.VIEW.ASYNC.S ;  /* 0x00000000000073c6 */ /* 0x000ea40000000000 */
[----:B--2---:R-:W2:Y:S02]  /*14c0*/  @!UP0 SYNCS.EXCH.64 URZ, [UR16+0x12000], UR8 ;  /* 0x01200008103f85b2 */ /* 0x004ea40008000100 */
[----:B--2---:R-:W-:Y:S06]  /*14d0*/  BAR.SYNC.DEFER_BLOCKING 0x0 ;  /* 0x0000000000007b1d */ /* 0x004fec0000010000 */
[----:B------:R2:W4:Y:S02]  /*14e0*/  @!UP1 SYNCS.EXCH.64 URZ, [UR16+0x12008], UR10 ;  /* 0x0120080a103f95b2 */ /* 0x0005240008000100 */
[----:B----4-:R-:W-:Y:S01]  /*14f0*/  BAR.SYNC.DEFER_BLOCKING 0x0 ;  /* 0x0000000000007b1d */ /* 0x010fe20000010000 */
[----:B--2---:R-:W-:-:S05]  /*1500*/  USHF.L.U32 UR11, UR31, 0x7, URZ ;  /* 0x000000071f0b7899 */ /* 0x004fca000800063f */
[----:B------:R2:W4:Y:S01]  /*1510*/  @!UP2 SYNCS.EXCH.64 URZ, [UR16+0x12010], UR6 ;  /* 0x01201006103fa5b2 */ /* 0x0005220008000100 */
[----:B------:R-:W-:Y:S06]  /*1520*/  @!P1 BRA `(.L_x_47) ;  /* 0x0000000400589947 */ /* 0x000fec0003800000 */
[----:B-1----:R-:W-:Y:S02]  /*1530*/  SHF.R.U32.HI R2, RZ, 0x5, R0 ;  /* 0x00000005ff027819 */ /* 0x002fe40000011600 */
[----:B------:R-:W-:Y:S02]  /*1540*/  CS2R R24, SRZ ;  /* 0x0000000000187805 */ /* 0x000fe4000001ff00 */
[----:B------:R-:W-:Y:S02]  /*1550*/  CS2R R26, SRZ ;  /* 0x00000000001a7805 */ /* 0x000fe4000001ff00 */
[----:B------:R-:W-:Y:S02]  /*1560*/  CS2R R28, SRZ ;  /* 0x00000000001c7805 */ /* 0x000fe4000001ff00 */
[----:B------:R-:W-:Y:S02]  /*1570*/  R2UR UR17, R2 ;  /* 0x00000000021172ca */ /* 0x000fe400000e0000 */
[----:B------:R-:W-:-:S02]  /*1580*/  CS2R R30, SRZ ;  /* 0x00000000001e7805 */ /* 0x000fc4000001ff00 */
[----:B------:R-:W-:Y:S02]  /*1590*/  CS2R R32, SRZ ;  /* 0x0000000000207805 */ /* 0x000fe4000001ff00 */
[----:B------:R-:W-:Y:S02]  /*15a0*/  CS2R R34, SRZ ;  /* 0x0000000000227805 */ /* 0x000fe4000001ff00 */
[----:B------:R-:W-:Y:S02]  /*15b0*/  CS2R R36, SRZ ;  /* 0x0000000000247805 */ /* 0x000fe4000001ff00 */
[----:B------:R-:W-:Y:S02]  /*15c0*/  CS2R R38, SRZ ;  /* 0x0000000000267805 */ /* 0x000fe4000001ff00 */
[----:B------:R-:W-:Y:S02]  /*15d0*/  CS2R R40, SRZ ;  /* 0x0000000000287805 */ /* 0x000fe4000001ff00 */
[----:B------:R-:W-:-:S02]  /*15e0*/  CS2R R42, SRZ ;  /* 0x00000000002a7805 */ /* 0x000fc4000001ff00 */
[----:B------:R-:W-:Y:S02]  /*15f0*/  CS2R R44, SRZ ;  /* 0x00000000002c7805 */ /* 0x000fe4000001ff00 */
[----:B------:R-:W-:Y:S02]  /*1600*/  CS2R R46, SRZ ;  /* 0x00000000002e7805 */ /* 0x000fe4000001ff00 */
[----:B------:R-:W-:Y:S02]  /*1610*/  CS2R R48, SRZ ;  /* 0x0000000000307805 */ /* 0x000fe4000001ff00 */
[----:B------:R-:W-:Y:S02]  /*1620*/  CS2R R50, SRZ ;  /* 0x0000000000327805 */ /* 0x000fe4000001ff00 */
[----:B------:R-:W-:Y:S02]  /*1630*/  CS2R R52, SRZ ;  /* 0x0000000000347805 */ /* 0x000fe4000001ff00 */
[----:B------:R-:W-:Y:S01]  /*1640*/  CS2R R54, SRZ ;  /* 0x0000000000367805 */ /* 0x000fe2000001ff00 */
[----:B------:R-:W-:Y:S01]  /*1650*/  UMOV UR5, URZ ;  /* 0x0000003f00057c82 */ /* 0x000fe20008000000 */
[----:B------:R-:W-:-:S05]  /*1660*/  UMOV UR10, URZ ;  /* 0x0000003f000a7c82 */ /* 0x000fca0008000000 */
.L_x_49:
[----:B----4-:R-:W-:Y:S01]  /*1670*/  BAR.SYNC.DEFER_BLOCKING 0x0 ;  /* 0x0000000000007b1d */ /* 0x010fe20000010000 */
[----:B------:R-:W-:Y:S01]  /*1680*/  ULEA UR20, UR5, UR16, 0x3 ;  /* 0x0000001005147291 */ /* 0x000fe2000f8e183f */
[----:B------:R-:W-:Y:S01]  /*1690*/  @!P2 IMAD.MOV.U32 R2, RZ, RZ, 0x6000 ;  /* 0x00006000ff02a424 */ /* 0x000fe200078e00ff */
[----:B------:R-:W-:Y:S01]  /*16a0*/  ELECT P0, URZ, PT ;  /* 0x00000000003f782f */ /* 0x000fe20003800000 */
[----:B------:R-:W-:-:S03]  /*16b0*/  ULEA UR8, UR5, UR16, 0xe ;  /* 0x0000001005087291 */ /* 0x000fc6000f8e703f */
[----:B------:R-:W-:Y:S02]  /*16c0*/  ISETP.LT.U32.AND P0, PT, R6, 0x20, P0 ;  /* 0x000000200600780c */ /* 0x000fe40000701070 */
[----:B------:R-:W-:Y:S01]  /*16d0*/  ELECT P1, URZ, PT ;  /* 0x00000000003f782f */ /* 0x000fe20003820000 */
[----:B------:R-:W-:-:S03]  /*16e0*/  ULEA UR12, UR5, UR16, 0xd ;  /* 0x00000010050c7291 */ /* 0x000fc6000f8e683f */
[----:B------:R-:W-:Y:S01]  /*16f0*/  ISETP.LT.U32.AND P1, PT, R6, 0x20, P1 ;  /* 0x000000200600780c */ /* 0x000fe20000f21070 */
[----:B------:R-:W-:Y:S01]  /*1700*/  UMOV UR14, UR10 ;  /* 0x0000000a000e7c82 */ /* 0x000fe20008000000 */
[----:B------:R-:W-:-:S05]  /*1710*/  UIADD3 UR12, UR12, 0xc000, URZ ;  /* 0x0000c0000c0c7890 */ /* 0x000fca000fffe03f */
[----:B------:R-:W-:Y:S01]  /*1720*/  VOTEU.ANY UP0, P0 ;  /* 0x00000000003f7886 */ /* 0x000fe20000000100 */
[----:B------:R-:W-:Y:S01]  /*1730*/  VOTEU.ANY UP2, P0 ;  /* 0x00000000003f7886 */ /* 0x000fe20000040100 */
[----:B------:R1:W-:Y:S01]  /*1740*/  @!P2 SYNCS.ARRIVE.TRANS64 RZ, [UR20+0x12000], R2 ;  /* 0x01200002ffffa9a7 */ /* 0x0003e20008000014 */
[----:B------:R4:W-:Y:S06]  /*1750*/  MEMBAR.ALL.CTA ;  /* 0x0000000000007992 */ /* 0x0009ec0000008000 */
[----:B----4-:R-:W4:Y:S01]  /*1760*/  FENCE.VIEW.ASYNC.S ;  /* 0x00000000000073c6 */ /* 0x010f220000000000 */
[----:B------:R-:W-:Y:S01]  /*1770*/  @UP0 UIADD3 UR9, UR20, 0x12000, URZ ;  /* 0x0001200014090890 */ /* 0x000fe2000fffe03f */
[----:B--2---:R-:W-:Y:S01]  /*1780*/  @UP0 UMOV UR6, UR24 ;  /* 0x0000001800060c82 */ /* 0x004fe20008000000 */
[----:B------:R-:W-:Y:S01]  /*1790*/  @UP0 UMOV UR7, UR25 ;  /* 0x0000001900070c82 */ /* 0x000fe20008000000 */
[----:B----4-:R-:W-:Y:S01]  /*17a0*/  VOTEU.ANY UP1, P1 ;  /* 0x00000000003f7886 */ /* 0x010fe20000820100 */
[----:B------:R-:W-:Y:S01]  /*17b0*/  VOTEU.ANY UP3, P1 ;  /* 0x00000000003f7886 */ /* 0x000fe20000860100 */
[----:B-1----:R-:W-:-:S03]  /*17c0*/  IMAD.U32 R2, RZ, RZ, UR4 ;  /* 0x00000004ff027e24 */ /* 0x002fc6000f8e00ff */
[----:B------:R-:W-:Y:S01]  /*17d0*/  @UP1 UIADD3 UR13, UR20, 0x12000, URZ ;  /* 0x00012000140d1890 */ /* 0x000fe2000fffe03f */
[----:B------:R-:W-:Y:S01]  /*17e0*/  @UP1 UMOV UR18, UR26 ;  /* 0x0000001a00121c82 */ /* 0x000fe20008000000 */
[----:B------:R-:W-:Y:S01]  /*17f0*/  @UP1 UMOV UR19, UR27 ;  /* 0x0000001b00131c82 */ /* 0x000fe20008000000 */
[----:B------:R-:W-:Y:S01]  /*1800*/  SHF.L.U32 R2, R2, 0x1f, RZ ;  /* 0x0000001f02027819 */ /* 0x000fe200000006ff */
[----:B------:R-:W-:Y:S06]  /*1810*/  BAR.SYNC.DEFER_BLOCKING 0x0 ;  /* 0x0000000000007b1d */ /* 0x000fec0000010000 */
[----:B------:R1:W-:Y:S02]  /*1820*/  @UP2 UTMALDG.2D [UR8], [UR6] ;  /* 0x00000008060025b4 */ /* 0x0003e40008008000 */
[----:B------:R-:W-:Y:S06]  /*1830*/  BAR.SYNC.DEFER_BLOCKING 0x0 ;  /* 0x0000000000007b1d */ /* 0x000fec0000010000 */
[----:B------:R1:W-:Y:S02]  /*1840*/  @UP3 UTMALDG.2D [UR12], [UR18] ;  /* 0x0000000c120035b4 */ /* 0x0003e40008008000 */
[----:B------:R-:W-:Y:S06]  /*1850*/  BAR.SYNC.DEFER_BLOCKING 0x0 ;  /* 0x0000000000007b1d */ /* 0x000fec0000010000 */
[----:B------:R-:W2:Y:S02]  /*1860*/  SYNCS.PHASECHK.TRANS64.TRYWAIT P0, [UR20+0x12000], R2 ;  /* 0x01200002ff0075a7 */ /* 0x000ea40008000154 */
[----:B-12---:R-:W-:Y:S05]  /*1870*/  @!P0 BRA `(.L_x_48) ;  /* 0x00000004006c8947 */ /* 0x006fea0003800000 */
.L_x_50:
[----:B------:R-:W-:Y:S01]  /*1880*/  USHF.L.U32 UR6, UR17, 0x7, URZ ;  /* 0x0000000711067899 */ /* 0x000fe2000800063f */
[----:B------:R-:W-:Y:S02]  /*1890*/  WARPGROUP.DEPBAR.LE gsb0, 0x0 ;  /* 0x00008000000079c5 */ /* 0x000fe40000010000 */
[----:B------:R-:W-:Y:S01]  /*18a0*/  USHF.R.U32.HI UR22, URZ, 0x4, UR12 ;  /* 0x000000043f167899 */ /* 0x000fe2000801160c */
[----:B------:R-:W-:Y:S01]  /*18b0*/  WARPGROUP.ARRIVE ;  /* 0x00000000000079c5 */ /* 0x000fe20000000000 */
[----:B------:R-:W-:Y:S01]  /*18c0*/  ULOP3.LUT UR6, UR6, 0x200, URZ, 0xc0, !UPT ;  /* 0x0000020006067892 */ /* 0x000fe2000f8ec03f */
[----:B------:R-:W1:Y:S01]  /*18d0*/  LDC R2, c[0x0][0x230] ;  /* 0x00008c00ff027b82 */ /* 0x000e620000000800 */
[----:B------:R-:W-:Y:S02]  /*18e0*/  USGXT.U32 UR22, UR22, 0xe ;  /* 0x0000000e1616789a */ /* 0x000fe40008000000 */
[----:B------:R-:W-:Y:S01]  /*18f0*/  ULEA.HI UR6, UR8, UR6, URZ, 0x1c ;  /* 0x0000000608067291 */ /* 0x000fe2000f8fe03f */
[----:B------:R-:W-:Y:S01]  /*1900*/  UMOV UR21, 0x40000040 ;  /* 0x4000004000157882 */ /* 0x000fe20000000000 */
[----:B------:R-:W-:-:S02]  /*1910*/  UMOV UR23, 0x40000040 ;  /* 0x4000004000177882 */ /* 0x000fc40000000000 */
[----:B------:R-:W-:Y:S01]  /*1920*/  ULOP3.LUT UR20, UR6, 0x3fff, URZ, 0xc0, !UPT ;  /* 0x00003fff06147892 */ /* 0x000fe2000f8ec03f */
[----:B------:R-:W-:Y:S02]  /*1930*/  UMOV UR7, URZ ;  /* 0x0000003f00077c82 */ /* 0x000fe40008000000 */
[----:B------:R-:W-:Y:S01]  /*1940*/  UMOV UR6, URZ ;  /* 0x0000003f00067c82 */ /* 0x000fe20008000000 */
[----:B------:R-:W-:Y:S02]  /*1950*/  UIADD3 UR10, UR10, 0x40, URZ ;  /* 0x000000400a0a7890 */ /* 0x000fe4000fffe03f */
[----:B------:R-:W-:-:S03]  /*1960*/  UIADD3 UR5, UR5, 0x1, URZ ;  /* 0x0000000105057890 */ /* 0x000fc6000fffe03f */
[----:B------:R-:W-:Y:S01]  /*1970*/  HGMMA.64x64x16.F32.BF16 R24, gdesc[UR20], R24 ;  /* 0x00e00000141879f0 */ /* 0x000fe20008701818 */
[----:B------:R-:W-:Y:S02]  /*1980*/  UIADD3 UR20, UP0, UR20, 0x2, URZ ;  /* 0x0000000214147890 */ /* 0x000fe4000ff1e03f */
[----:B------:R-:W-:Y:S02]  /*1990*/  UIADD3 UR22, UP1, UR22, 0x2, URZ ;  /* 0x0000000216167890 */ /* 0x000fe4000ff3e03f */
[----:B------:R-:W-:Y:S02]  /*19a0*/  UIADD3.X UR21, UR6, 0x40000040, URZ, UP0, !UPT ;  /* 0x4000004006157890 */ /* 0x000fe400087fe43f */
[----:B------:R-:W-:Y:S01]  /*19b0*/  UIADD3.X UR23, UR7, 0x40000040, URZ, UP1, !UPT ;  /* 0x4000004007177890 */ /* 0x000fe20008ffe43f */
[----:B-1----:R-:W-:Y:S01]  /*19c0*/  ISETP.LE.AND P0, PT, R2, UR10, PT ;  /* 0x0000000a02007c0c */ /* 0x002fe2000bf03270 */
[----:B------:R-:W-:Y:S02]  /*19d0*/  UIADD3.64 UR32, UR20, 0x2, URZ ;  /* 0x0000000214207897 */ /* 0x000fe4000fffe03f */
[----:B------:R-:W-:-:S02]  /*19e0*/  UIADD3.64 UR34, UR22, 0x2, URZ ;  /* 0x0000000216227897 */ /* 0x000fc4000fffe03f */
[----:B------:R-:W-:-:S04]  /*19f0*/  UISETP.NE.U32.AND UP0, UPT, UR5, 0x3, UPT ;  /* 0x000000030500788c */ /* 0x000fc8000bf05070 */
[----:B------:R-:W-:Y:S02]  /*1a00*/  USEL UR6, URZ, 0x1, UP0 ;  /* 0x000000013f067887 */ /* 0x000fe40008000000 */
[----:B------:R-:W-:Y:S02]  /*1a10*/  USEL UR5, UR5, URZ, UP0 ;  /* 0x0000003f05057287 */ /* 0x000fe40008000000 */
[----:B------:R-:W-:Y:S01]  /*1a20*/  ULOP3.LUT UR4, UR4, UR6, URZ, 0x3c, !UPT ;  /* 0x0000000604047292 */ /* 0x000fe2000f8e3c3f */
[----:B------:R-:W-:Y:S01]  /*1a30*/  HGMMA.64x64x16.F32.BF16 R24, gdesc[UR20], R24 ;  /* 0x00e00000141879f0 */ /* 0x000fe20008701818 */
[----:B------:R-:W-:Y:S02]  /*1a40*/  UIADD3.64 UR20, UR20, 0x4, URZ ;  /* 0x0000000414147897 */ /* 0x000fe4000fffe03f */
[----:B------:R-:W-:Y:S01]  /*1a50*/  UIADD3.64 UR22, UR22, 0x4, URZ ;  /* 0x0000000416167897 */ /* 0x000fe2000fffe03f */
[----:B------:R-:W-:Y:S08]  /*1a60*/  HGMMA.64x64x16.F32.BF16 R24, gdesc[UR32], R24 ;  /* 0x00e00000201879f0 */ /* 0x000ff00008701818 */
[----:B------:R-:W-:Y:S01]  /*1a70*/  HGMMA.64x64x16.F32.BF16 R24, gdesc[UR20], R24, gsb0 ;  /* 0x00e00000141879f0 */ /* 0x000fe20008001818 */
[----:B------:R-:W-:Y:S05]  /*1a80*/  @!P0 BRA `(.L_x_49) ;  /* 0xfffffff800f88947 */ /* 0x000fea000383ffff */
.L_x_47:
[----:B------:R-:W-:Y:S02]  /*1a90*/  WARPGROUP.DEPBAR.LE gsb0, 0x0 ;  /* 0x00008000000079c5 */ /* 0x000fe40000010000 */
[----:B----4-:R-:W-:Y:S01]  /*1aa0*/  BAR.SYNC.DEFER_BLOCKING 0x0 ;  /* 0x0000000000007b1d */ /* 0x010fe20000010000 */
[C---:B-1----:R-:W-:Y:S01]  /*1ab0*/  IMAD.SHL.U32 R2, R0.reuse, 0x80, RZ ;  /* 0x0000008000027824 */ /* 0x042fe200078e00ff */
[----:B------:R-:W-:Y:S01]  /*1ac0*/  F2FP.BF16.F32.PACK_AB R24, R25, R24 ;  /* 0x000000181918723e */ /* 0x000fe200000010ff */
[----:B------:R-:W-:Y:S01]  /*1ad0*/  IMAD.SHL.U32 R3, R0, 0x40, RZ ;  /* 0x0000004000037824 */ /* 0x000fe200078e00ff */
[----:B------:R-:W-:Y:S02]  /*1ae0*/  F2FP.BF16.F32.PACK_AB R25, R27, R26 ;  /* 0x0000001a1b19723e */ /* 0x000fe400000010ff */
[----:B------:R-:W-:Y:S02]  /*1af0*/  ELECT P0, URZ, PT ;  /* 0x00000000003f782f */ /* 0x000fe40003800000 */
[----:B------:R-:W-:Y:S01]  /*1b00*/  LOP3.LUT R2, R2, 0x780, RZ, 0xc0, !PT ;  /* 0x0000078002027812 */ /* 0x000fe200078ec0ff */
[----:B------:R-:W-:Y:S01]  /*1b10*/  UMOV UR17, UR15 ;  /* 0x0000000f00117c82 */ /* 0x000fe20008000000 */
[----:B------:R-:W-:Y:S01]  /*1b20*/  F2FP.BF16.F32.PACK_AB R32, R33, R32 ;  /* 0x000000202120723e */ /* 0x000fe200000010ff */
[----:B------:R-:W-:Y:S01]  /*1b30*/  UMOV UR18, UR11 ;  /* 0x0000000b00127c82 */ /* 0x000fe20008000000 */
[----:B---3--:R-:W-:Y:S01]  /*1b40*/  LOP3.LUT R4, R2, 0x3800, R3, 0xf8, !PT ;  /* 0x0000380002047812 */ /* 0x008fe200078ef803 */
[----:B------:R-:W-:Y:S01]  /*1b50*/  IMAD.SHL.U32 R2, R0, 0x10, RZ ;  /* 0x0000001000027824 */ /* 0x000fe200078e00ff */
[----:B------:R-:W-:-:S02]  /*1b60*/  F2FP.BF16.F32.PACK_AB R26, R29, R28 ;  /* 0x0000001c1d1a723e */ /* 0x000fc400000010ff */
[----:B------:R-:W-:Y:S02]  /*1b70*/  F2FP.BF16.F32.PACK_AB R27, R31, R30 ;  /* 0x0000001e1f1b723e */ /* 0x000fe400000010ff */
[----:B------:R-:W-:Y:S02]  /*1b80*/  LOP3.LUT R3, R2, 0x70, RZ, 0xc0, !PT ;  /* 0x0000007002037812 */ /* 0x000fe400078ec0ff */
[----:B------:R-:W-:Y:S02]  /*1b90*/  F2FP.BF16.F32.PACK_AB R33, R35, R34 ;  /* 0x000000222321723e */ /* 0x000fe400000010ff */
[----:B------:R-:W-:Y:S02]  /*1ba0*/  LOP3.LUT R3, R3, 0x10, R0, 0x78, !PT ;  /* 0x0000001003037812 */ /* 0x000fe400078e7800 */
[----:B------:R-:W-:Y:S01]  /*1bb0*/  F2FP.BF16.F32.PACK_AB R40, R41, R40 ;  /* 0x000000282928723e */ /* 0x000fe200000010ff */
[----:B------:R-:W1:Y:S02]  /*1bc0*/  @!P2 SYNCS.CCTL.IV [UR16+0x12000] ;  /* 0x01200000ff00a9b1 */ /* 0x000e640008000010 */
[----:B-1----:R-:W-:Y:S01]  /*1bd0*/  BAR.SYNC.DEFER_BLOCKING 0x0 ;  /* 0x0000000000007b1d */ /* 0x002fe20000010000 */
[----:B------:R-:W-:-:S02]  /*1be0*/  LOP3.LUT R3, R4, R3, RZ, 0xfc, !PT ;  /* 0x0000000304037212 */ /* 0x000fc400078efcff */
[----:B------:R-:W-:Y:S02]  /*1bf0*/  F2FP.BF16.F32.PACK_AB R34, R37, R36 ;  /* 0x000000242522723e */ /* 0x000fe400000010ff */
[C---:B------:R-:W-:Y:S01]  /*1c00*/  LOP3.LUT R2, R3.reuse, 0x20, RZ, 0x3c, !PT ;  /* 0x0000002003027812 */ /* 0x040fe200078e3cff */
[C---:B------:R-:W-:Y:S01]  /*1c10*/  VIADD R0, R3.reuse, UR16 ;  /* 0x0000001003007c36 */ /* 0x040fe20008000000 */
[C---:B------:R-:W-:Y:S02]  /*1c20*/  LOP3.LUT R4, R3.reuse, 0x40, RZ, 0x3c, !PT ;  /* 0x0000004003047812 */ /* 0x040fe400078e3cff */
[----:B------:R-:W-:Y:S01]  /*1c30*/  LOP3.LUT R3, R3, 0x60, RZ, 0x3c, !PT ;  /* 0x0000006003037812 */ /* 0x000fe200078e3cff */
[----:B------:R-:W-:Y:S01]  /*1c40*/  VIADD R2, R2, UR16 ;  /* 0x0000001002027c36 */ /* 0x000fe20008000000 */
[----:B------:R-:W-:Y:S01]  /*1c50*/  F2FP.BF16.F32.PACK_AB R35, R39, R38 ;  /* 0x000000262723723e */ /* 0x000fe200000010ff */
[----:B------:R-:W-:Y:S01]  /*1c60*/  VIADD R4, R4, UR16 ;  /* 0x0000001004047c36 */ /* 0x000fe20008000000 */
[----:B------:R-:W-:Y:S01]  /*1c70*/  F2FP.BF16.F32.PACK_AB R41, R43, R42 ;  /* 0x0000002a2b29723e */ /* 0x000fe200000010ff */
[----:B------:R-:W-:Y:S01]  /*1c80*/  VIADD R3, R3, UR16 ;  /* 0x0000001003037c36 */ /* 0x000fe20008000000 */
[----:B------:R-:W-:-:S02]  /*1c90*/  F2FP.BF16.F32.PACK_AB R48, R49, R48 ;  /* 0x000000303130723e */ /* 0x000fc400000010ff */
[----:B------:R-:W-:Y:S02]  /*1ca0*/  F2FP.BF16.F32.PACK_AB R42, R45, R44 ;  /* 0x0000002c2d2a723e */ /* 0x000fe400000010ff */
[----:B------:R-:W-:Y:S02]  /*1cb0*/  F2FP.BF16.F32.PACK_AB R43, R47, R46 ;  /* 0x0000002e2f2b723e */ /* 0x000fe400000010ff */
[----:B------:R-:W-:Y:S02]  /*1cc0*/  F2FP.BF16.F32.PACK_AB R49, R51, R50 ;  /* 0x000000323331723e */ /* 0x000fe400000010ff */
[----:B------:R-:W-:Y:S01]  /*1cd0*/  F2FP.BF16.F32.PACK_AB R50, R53, R52 ;  /* 0x000000343532723e */ /* 0x000fe200000010ff */
[----:B------:R-:W1:Y:S02]  /*1ce0*/  @!P2 SYNCS.CCTL.IV [UR16+0x12008] ;  /* 0x01200800ff00a9b1 */ /* 0x000e640008000010 */
[----:B-1----:R-:W-:Y:S01]  /*1cf0*/  BAR.SYNC.DEFER_BLOCKING 0x0 ;  /* 0x0000000000007b1d */ /* 0x002fe20000010000 */
[----:B------:R-:W-:-:S02]  /*1d00*/  F2FP.BF16.F32.PACK_AB R51, R55, R54 ;  /* 0x000000363733723e */ /* 0x000fc400000010ff */
[----:B------:R-:W-:-:S13]  /*1d10*/  ISETP.LT.U32.AND P0, PT, R6, 0x20, P0 ;  /* 0x000000200600780c */ /* 0x000fda0000701070 */
[----:B------:R-:W-:Y:S01]  /*1d20*/  VOTEU.ANY UP0, P0 ;  /* 0x00000000003f7886 */ /* 0x000fe20000000100 */
[----:B------:R-:W-:-:S04]  /*1d30*/  VOTEU.ANY UP1, P0 ;  /* 0x00000000003f7886 */ /* 0x000fc80000020100 */
[----:B--2---:R-:W-:Y:S01]  /*1d40*/  @UP0 UMOV UR6, UR28 ;  /* 0x0000001c00060c82 */ /* 0x004fe20008000000 */
[----:B------:R-:W-:Y:S01]  /*1d50*/  @UP0 UMOV UR7, UR29 ;  /* 0x0000001d00070c82 */ /* 0x000fe20008000000 */
[----:B------:R-:W1:Y:S02]  /*1d60*/  @!P2 SYNCS.CCTL.IV [UR16+0x12010] ;  /* 0x01201000ff00a9b1 */ /* 0x000e640008000010 */
[----:B-1----:R-:W-:Y:S04]  /*1d70*/  STSM.16.M88.4 [R0], R24 ;  /* 0x0000001800007844 */ /* 0x002fe80000000200 */
[----:B------:R-:W-:Y:S04]  /*1d80*/  STSM.16.M88.4 [R2], R32 ;  /* 0x0000002002007844 */ /* 0x000fe80000000200 */
[----:B------:R-:W-:Y:S04]  /*1d90*/  STSM.16.M88.4 [R4], R40 ;  /* 0x0000002804007844 */ /* 0x000fe80000000200 */
[----:B------:R-:W-:Y:S01]  /*1da0*/  STSM.16.M88.4 [R3], R48 ;  /* 0x0000003003007844 */ /* 0x000fe20000000200 */
[----:B------:R1:W-:Y:S06]  /*1db0*/  MEMBAR.ALL.CTA ;  /* 0x0000000000007992 */ /* 0x0003ec0000008000 */
[----:B-1----:R-:W1:Y:S02]  /*1dc0*/  FENCE.VIEW.ASYNC.S ;  /* 0x00000000000073c6 */ /* 0x002e640000000000 */
[----:B-1----:R-:W-:Y:S06]  /*1dd0*/  BAR.SYNC.DEFER_BLOCKING 0x0 ;  /* 0x0000000000007b1d */ /* 0x002fec0000010000 */
[----:B------:R1:W-:Y:S01]  /*1de0*/  @UP1 UTMASTG.2D [UR16], [UR6] ;  /* 0x00000010060013b5 */ /* 0x0003e20008008000 */
[----:B------:R0:W-:Y:S01]  /*1df0*/  UTMACMDFLUSH ;  /* 0x00000000000079b7 */ /* 0x0001e20000000000 */
[----:B------:R-:W-:-:S04]  /*1e00*/  DEPBAR.LE SB0, 0x0 ;  /* 0x000080000000791a */ /* 0x000fc80000000000 */
[----:B------:R-:W-:Y:S06]  /*1e10*/  BAR.SYNC.DEFER_BLOCKING 0x0 ;  /* 0x0000000000007b1d */ /* 0x000fec0000010000 */
[----:B-1----:R-:W-:Y:S05]  /*1e20*/  EXIT ;  /* 0x000000000000794d */ /* 0x002fea0003800000 */
.L_x_48:
[----:B------:R-:W1:Y:S02]  /*1e30*/  SYNCS.PHASECHK.TRANS64.TRYWAIT P0, [UR20+0x12000], R2 ;  /* 0x01200002ff0075a7 */ /* 0x000e640008000154 */
[----:B-1----:R-:W-:Y:S05]  /*1e40*/  @!P0 BRA `(.L_x_48) ;  /* 0xfffffffc00f88947 */ /* 0x002fea000383ffff */
[----:B------:R-:W-:Y:S05]  /*1e50*/  BRA `(.L_x_50) ;  /* 0xfffffff800887947 */ /* 0x000fea000383ffff */
.L_x_51:
[----:B------:R-:W-:-:S00]  /*1e60*/  BRA `(.L_x_51) ;  /* 0xfffffffc00fc7947 */ /* 0x000fc0000383ffff */
[----:B------:R-:W-:-:S00]  /*1e70*/  NOP ;  /* 0x0000000000007918 */ /* 0x000fc00000000000 */
        /* <DEDUP_REMOVED lines=8> */
.L_x_52:


//--------------------- .nv.shared.gluon_wgmma    --------------------------
	.section	.nv.shared.gluon_wgmma,"aw",@nobits
	.sectionflags	@""
	.align	16
	.zero		1024


//--------------------- .nv.shared.reserved.0     --------------------------
	.section	.nv.shared.reserved.0,"aw",@nobits
	.weak		__nv_reservedSMEM_offset_0_alias
	.size		__nv_reservedSMEM_offset_0_alias, 0, 0
	.other		__nv_reservedSMEM_offset_0_alias,@"STO_CUDA_RESERVED_SHARED STV_DEFAULT"
__nv_reservedSMEM_offset_0_alias:
	.zero		0


//--------------------- .nv.constant0.gluon_wgmma --------------------------
	.section	.nv.constant0.gluon_wgmma,"a",@progbits
	.sectionflags	@""
	.align	4
.nv.constant0.gluon_wgmma:
	.zero		608


//--------------------- SYMBOLS --------------------------

	.type		.nv.reservedSmem.offset0,@object
	.size		.nv.reservedSmem.offset0,0x4
